	.headerflags	@"EF_CUDA_TEXMODE_UNIFIED EF_CUDA_64BIT_ADDRESS EF_CUDA_ACCELERATORS EF_CUDA_SM90 EF_CUDA_VIRTUAL_SM(EF_CUDA_SM90)"
	.elftype	@"ET_EXEC"


//--------------------- .nv.info                  --------------------------
	.section	.nv.info,"",@"SHT_CUDA_INFO"
	.align	4


	//----- nvinfo : EIATTR_REGCOUNT
	.align		4
        /*0000*/ 	.byte	0x04, 0x2f
        /*0002*/ 	.short	(.L_2 - .L_1)
	.align		4
.L_1:
        /*0004*/ 	.word	index@(triton_)
        /*0008*/ 	.word	0x00000028


	//----- nvinfo : EIATTR_MIN_STACK_SIZE
	.align		4
.L_2:
        /*000c*/ 	.byte	0x04, 0x12
        /*000e*/ 	.short	(.L_4 - .L_3)
	.align		4
.L_3:
        /*0010*/ 	.word	index@(triton_)
        /*0014*/ 	.word	0x00000000


	//----- nvinfo : EIATTR_FRAME_SIZE
	.align		4
.L_4:
        /*0018*/ 	.byte	0x04, 0x11
        /*001a*/ 	.short	(.L_6 - .L_5)
	.align		4
.L_5:
        /*001c*/ 	.word	index@(triton_)
        /*0020*/ 	.word	0x00000000


	//----- nvinfo : EIATTR_MIN_STACK_SIZE
	.align		4
.L_6:
        /*0024*/ 	.byte	0x04, 0x12
        /*0026*/ 	.short	(.L_8 - .L_7)
	.align		4
.L_7:
        /*0028*/ 	.word	index@(triton_)
        /*002c*/ 	.word	0x00000000
.L_8:


//--------------------- .nv.info.triton_          --------------------------
	.section	.nv.info.triton_,"",@"SHT_CUDA_INFO"
	.sectionflags	@""
	.align	4


	//----- nvinfo : EIATTR_CUDA_API_VERSION
	.align		4
        /*0000*/ 	.byte	0x04, 0x37
        /*0002*/ 	.short	(.L_10 - .L_9)
.L_9:
        /*0004*/ 	.word	0x0000007c


	//----- nvinfo : EIATTR_KPARAM_INFO
	.align		4
.L_10:
        /*0008*/ 	.byte	0x04, 0x17
        /*000a*/ 	.short	(.L_12 - .L_11)
.L_11:
        /*000c*/ 	.word	0x00000000
        /*0010*/ 	.short	0x0006
        /*0012*/ 	.short	0x0028
        /*0014*/ 	.byte	0x00, 0xf0, 0x11, 0x00


	//----- nvinfo : EIATTR_KPARAM_INFO
	.align		4
.L_12:
        /*0018*/ 	.byte	0x04, 0x17
        /*001a*/ 	.short	(.L_14 - .L_13)
.L_13:
        /*001c*/ 	.word	0x00000000
        /*0020*/ 	.short	0x0005
        /*0022*/ 	.short	0x0024
        /*0024*/ 	.byte	0x00, 0xf0, 0x11, 0x00


	//----- nvinfo : EIATTR_KPARAM_INFO
	.align		4
.L_14:
        /*0028*/ 	.byte	0x04, 0x17
        /*002a*/ 	.short	(.L_16 - .L_15)
.L_15:
        /*002c*/ 	.word	0x00000000
        /*0030*/ 	.short	0x0004
        /*0032*/ 	.short	0x0020
        /*0034*/ 	.byte	0x00, 0xf0, 0x11, 0x00


	//----- nvinfo : EIATTR_KPARAM_INFO
	.align		4
.L_16:
        /*0038*/ 	.byte	0x04, 0x17
        /*003a*/ 	.short	(.L_18 - .L_17)
.L_17:
        /*003c*/ 	.word	0x00000000
        /*0040*/ 	.short	0x0003
        /*0042*/ 	.short	0x0018
        /*0044*/ 	.byte	0x00, 0xf0, 0x21, 0x00


	//----- nvinfo : EIATTR_KPARAM_INFO
	.align		4
.L_18:
        /*0048*/ 	.byte	0x04, 0x17
        /*004a*/ 	.short	(.L_20 - .L_19)
.L_19:
        /*004c*/ 	.word	0x00000000
        /*0050*/ 	.short	0x0002
        /*0052*/ 	.short	0x0010
        /*0054*/ 	.byte	0x00, 0xf0, 0x21, 0x00


	//----- nvinfo : EIATTR_KPARAM_INFO
	.align		4
.L_20:
        /*0058*/ 	.byte	0x04, 0x17
        /*005a*/ 	.short	(.L_22 - .L_21)
.L_21:
        /*005c*/ 	.word	0x00000000
        /*0060*/ 	.short	0x0001
        /*0062*/ 	.short	0x0008
        /*0064*/ 	.byte	0x00, 0xf0, 0x21, 0x00


	//----- nvinfo : EIATTR_KPARAM_INFO
	.align		4
.L_22:
        /*0068*/ 	.byte	0x04, 0x17
        /*006a*/ 	.short	(.L_24 - .L_23)
.L_23:
        /*006c*/ 	.word	0x00000000
        /*0070*/ 	.short	0x0000
        /*0072*/ 	.short	0x0000
        /*0074*/ 	.byte	0x00, 0xf0, 0x21, 0x00


	//----- nvinfo : EIATTR_SPARSE_MMA_MASK
	.align		4
.L_24:
        /*0078*/ 	.byte	0x03, 0x50
        /*007a*/ 	.short	0x0000


	//----- nvinfo : EIATTR_MAXREG_COUNT
	.align		4
        /*007c*/ 	.byte	0x03, 0x1b
        /*007e*/ 	.short	0x0080


	//----- nvinfo : EIATTR_COOP_GROUP_MASK_REGIDS
	.align		4
        /*0080*/ 	.byte	0x04, 0x29
        /*0082*/ 	.short	(.L_26 - .L_25)


	//   ....[0]....
.L_25:
        /*0084*/ 	.word	0xffffffff


	//   ....[1]....
        /*0088*/ 	.word	0xffffffff


	//   ....[2]....
        /*008c*/ 	.word	0xffffffff


	//   ....[3]....
        /*0090*/ 	.word	0xffffffff


	//   ....[4]....
        /*0094*/ 	.word	0xffffffff


	//   ....[5]....
        /*0098*/ 	.word	0xffffffff


	//   ....[6]....
        /*009c*/ 	.word	0xffffffff


	//   ....[7]....
        /*00a0*/ 	.word	0xffffffff


	//   ....[8]....
        /*00a4*/ 	.word	0xffffffff


	//   ....[9]....
        /*00a8*/ 	.word	0xffffffff


	//   ....[10]....
        /*00ac*/ 	.word	0xffffffff


	//   ....[11]....
        /*00b0*/ 	.word	0xffffffff


	//   ....[12]....
        /*00b4*/ 	.word	0xffffffff


	//----- nvinfo : EIATTR_COOP_GROUP_INSTR_OFFSETS
	.align		4
.L_26:
        /*00b8*/ 	.byte	0x04, 0x28
        /*00ba*/ 	.short	(.L_28 - .L_27)


	//   ....[0]....
.L_27:
        /*00bc*/ 	.word	0x00001350


	//   ....[1]....
        /*00c0*/ 	.word	0x000013a0


	//   ....[2]....
        /*00c4*/ 	.word	0x000013f0


	//   ....[3]....
        /*00c8*/ 	.word	0x00001420


	//   ....[4]....
        /*00cc*/ 	.word	0x00001470


	//   ....[5]....
        /*00d0*/ 	.word	0x000014b0


	//   ....[6]....
        /*00d4*/ 	.word	0x00001510


	//   ....[7]....
        /*00d8*/ 	.word	0x00001560


	//   ....[8]....
        /*00dc*/ 	.word	0x000015f0


	//   ....[9]....
        /*00e0*/ 	.word	0x00001630


	//   ....[10]....
        /*00e4*/ 	.word	0x00001730


	//   ....[11]....
        /*00e8*/ 	.word	0x00001740


	//   ....[12]....
        /*00ec*/ 	.word	0x00001750


	//----- nvinfo : EIATTR_EXIT_INSTR_OFFSETS
	.align		4
.L_28:
        /*00f0*/ 	.byte	0x04, 0x1c
        /*00f2*/ 	.short	(.L_30 - .L_29)


	//   ....[0]....
.L_29:
        /*00f4*/ 	.word	0x00003ae0


	//----- nvinfo : EIATTR_MAX_THREADS
	.align		4
.L_30:
        /*00f8*/ 	.byte	0x04, 0x05
        /*00fa*/ 	.short	(.L_32 - .L_31)
.L_31:
        /*00fc*/ 	.word	0x00000200
        /*0100*/ 	.word	0x00000001
        /*0104*/ 	.word	0x00000001


	//----- nvinfo : EIATTR_CBANK_PARAM_SIZE
	.align		4
.L_32:
        /*0108*/ 	.byte	0x03, 0x19
        /*010a*/ 	.short	0x002c


	//----- nvinfo : EIATTR_PARAM_CBANK
	.align		4
        /*010c*/ 	.byte	0x04, 0x0a
        /*010e*/ 	.short	(.L_34 - .L_33)
	.align		4
.L_33:
        /*0110*/ 	.word	index@(.nv.constant0.triton_)
        /*0114*/ 	.short	0x0210
        /*0116*/ 	.short	0x002c


	//----- nvinfo : EIATTR_SW_WAR
	.align		4
.L_34:
        /*0118*/ 	.byte	0x04, 0x36
        /*011a*/ 	.short	(.L_36 - .L_35)
.L_35:
        /*011c*/ 	.word	0x00000008
.L_36:


//--------------------- .nv.callgraph             --------------------------
	.section	.nv.callgraph,"",@"SHT_CUDA_CALLGRAPH"
	.align	4
	.sectionentsize	8
	.align		4
        /*0000*/ 	.word	0x00000000
	.align		4
        /*0004*/ 	.word	0xffffffff
	.align		4
        /*0008*/ 	.word	0x00000000
	.align		4
        /*000c*/ 	.word	0xfffffffe
	.align		4
        /*0010*/ 	.word	0x00000000
	.align		4
        /*0014*/ 	.word	0xfffffffd
	.align		4
        /*0018*/ 	.word	0x00000000
	.align		4
        /*001c*/ 	.word	0xfffffffc


//--------------------- .nv.constant4             --------------------------
	.section	.nv.constant4,"a",@progbits
	.align	8
	.align		8
.nv.constant4:
        /*0000*/ 	.dword	_$_str


//--------------------- .text.triton_             --------------------------
	.section	.text.triton_,"ax",@progbits
	.sectionflags	@"SHF_BARRIERS=1"
	.align	128
        .global         triton_
        .type           triton_,@function
        .size           triton_,(.L_x_1 - triton_)
        .other          triton_,@"STO_CUDA_ENTRY STV_DEFAULT"
triton_:
.text.triton_:
[----:B------:R-:W-:Y:S01]  /*0000*/  LDC R1, c[0x0][0x28] ;  /* 0x00000a00ff017b82 */ /* 0x000fe20000000800 */
[----:B------:R-:W1:Y:S07]  /*0010*/  S2R R2, SR_TID.X ;  /* 0x0000000000027919 */ /* 0x000e6e0000002100 */
[----:B------:R-:W2:Y:S01]  /*0020*/  S2UR UR4, SR_CTAID.X ;  /* 0x00000000000479c3 */ /* 0x000ea20000002500 */
[----:B------:R-:W-:-:S07]  /*0030*/  ULDC.64 UR6, c[0x0][0x208] ;  /* 0x0000820000067ab9 */ /* 0x000fce0000000a00 */
[----:B------:R-:W3:Y:S08]  /*0040*/  LDC R7, c[0x0][0x230] ;  /* 0x00008c00ff077b82 */ /* 0x000ef00000000800 */
[----:B------:R-:W4:Y:S01]  /*0050*/  LDC.64 R36, c[0x0][0x210] ;  /* 0x00008400ff247b82 */ /* 0x000f220000000a00 */
[----:B--2---:R-:W-:Y:S01]  /*0060*/  USHF.L.U32 UR4, UR4, 0x3, URZ ;  /* 0x0000000304047899 */ /* 0x004fe2000800063f */
[----:B-1----:R-:W-:-:S02]  /*0070*/  SHF.R.U32.HI R0, RZ, 0x6, R2 ;  /* 0x00000006ff007819 */ /* 0x002fc40000011602 */
[----:B------:R-:W-:Y:S02]  /*0080*/  SHF.L.U32 R2, R2, 0x3, RZ ;  /* 0x0000000302027819 */ /* 0x000fe400000006ff */
[----:B------:R-:W-:Y:S02]  /*0090*/  SGXT.U32 R0, R0, 0x3 ;  /* 0x000000030000781a */ /* 0x000fe40000000000 */
[----:B------:R-:W-:Y:S02]  /*00a0*/  LOP3.LUT R2, R2, 0x1f8, RZ, 0xc0, !PT ;  /* 0x000001f802027812 */ /* 0x000fe400078ec0ff */
[C---:B------:R-:W-:Y:S02]  /*00b0*/  LOP3.LUT R17, R0.reuse, UR4, RZ, 0xfc, !PT ;  /* 0x0000000400117c12 */ /* 0x040fe4000f8efcff */
[----:B---3--:R-:W-:Y:S02]  /*00c0*/  IADD3 R9, R0, UR4, R7 ;  /* 0x0000000400097c10 */ /* 0x008fe4000fffe007 */
[----:B------:R-:W-:-:S03]  /*00d0*/  IADD3 R7, R17, R7, RZ ;  /* 0x0000000711077210 */ /* 0x000fc60007ffe0ff */
[----:B------:R-:W-:Y:S02]  /*00e0*/  IMAD R18, R9, 0xc00, R2 ;  /* 0x00000c0009127824 */ /* 0x000fe400078e0202 */
[----:B------:R-:W-:-:S03]  /*00f0*/  IMAD R7, R7, 0xc00, RZ ;  /* 0x00000c0007077824 */ /* 0x000fc600078e02ff */
[----:B------:R-:W-:Y:S02]  /*0100*/  IADD3 R9, R18, 0x200, RZ ;  /* 0x0000020012097810 */ /* 0x000fe40007ffe0ff */
[----:B------:R-:W-:-:S03]  /*0110*/  LOP3.LUT R13, R7, R2, RZ, 0xfc, !PT ;  /* 0x00000002070d7212 */ /* 0x000fc600078efcff */
[----:B----4-:R-:W-:-:S04]  /*0120*/  IMAD.WIDE R8, R9, 0x2, R36 ;  /* 0x0000000209087825 */ /* 0x010fc800078e0224 */
[----:B------:R-:W-:Y:S02]  /*0130*/  IMAD.WIDE R12, R13, 0x2, R36 ;  /* 0x000000020d0c7825 */ /* 0x000fe400078e0224 */
[----:B------:R-:W2:Y:S04]  /*0140*/  LDG.E.EL.128 R8, desc[UR6][R8.64] ;  /* 0x0000000608087981 */ /* 0x000ea8000c2e1d00 */
[----:B------:R-:W3:Y:S01]  /*0150*/  LDG.E.EL.128 R12, desc[UR6][R12.64] ;  /* 0x000000060c0c7981 */ /* 0x000ee2000c2e1d00 */
[----:B------:R-:W-:-:S05]  /*0160*/  IADD3 R21, R18, 0x400, RZ ;  /* 0x0000040012157810 */ /* 0x000fca0007ffe0ff */
[----:B------:R-:W-:-:S06]  /*0170*/  IMAD.WIDE R20, R21, 0x2, R36 ;  /* 0x0000000215147825 */ /* 0x000fcc00078e0224 */
[----:B------:R-:W4:Y:S01]  /*0180*/  LDG.E.EL.128 R20, desc[UR6][R20.64] ;  /* 0x0000000614147981 */ /* 0x000f22000c2e1d00 */
[----:B------:R-:W-:-:S05]  /*0190*/  IADD3 R25, R18, 0x600, RZ ;  /* 0x0000060012197810 */ /* 0x000fca0007ffe0ff */
[----:B------:R-:W-:-:S06]  /*01a0*/  IMAD.WIDE R24, R25, 0x2, R36 ;  /* 0x0000000219187825 */ /* 0x000fcc00078e0224 */
[----:B------:R-:W5:Y:S01]  /*01b0*/  LDG.E.EL.128 R24, desc[UR6][R24.64] ;  /* 0x0000000618187981 */ /* 0x000f62000c2e1d00 */
[----:B------:R-:W-:-:S05]  /*01c0*/  IADD3 R29, R18, 0x800, RZ ;  /* 0x00000800121d7810 */ /* 0x000fca0007ffe0ff */
[----:B------:R-:W-:-:S06]  /*01d0*/  IMAD.WIDE R28, R29, 0x2, R36 ;  /* 0x000000021d1c7825 */ /* 0x000fcc00078e0224 */
[----:B------:R-:W4:Y:S01]  /*01e0*/  LDG.E.EL.128 R28, desc[UR6][R28.64] ;  /* 0x000000061c1c7981 */ /* 0x000f22000c2e1d00 */
[----:B--2---:R-:W-:Y:S02]  /*01f0*/  SHF.L.U32 R19, R8, 0x10, RZ ;  /* 0x0000001008137819 */ /* 0x004fe400000006ff */
[----:B---3--:R-:W-:-:S05]  /*0200*/  SHF.L.U32 R16, R12, 0x10, RZ ;  /* 0x000000100c107819 */ /* 0x008fca00000006ff */
[----:B------:R-:W-:-:S04]  /*0210*/  FADD R33, -R16, R19 ;  /* 0x0000001310217221 */ /* 0x000fc80000000100 */
[----:B------:R-:W-:-:S04]  /*0220*/  FFMA R16, R33, 0.5, R16 ;  /* 0x3f00000021107823 */ /* 0x000fc80000000010 */
[----:B------:R-:W-:Y:S01]  /*0230*/  FADD R6, R19, -R16 ;  /* 0x8000001013067221 */ /* 0x000fe20000000000 */
[----:B------:R-:W-:Y:S02]  /*0240*/  SHF.L.U32 R19, R13, 0x10, RZ ;  /* 0x000000100d137819 */ /* 0x000fe400000006ff */
[----:B------:R-:W-:Y:S01]  /*0250*/  PRMT R13, R12, 0x7632, R13 ;  /* 0x000076320c0d7816 */ /* 0x000fe2000000000d */
[----:B------:R-:W-:Y:S01]  /*0260*/  FFMA R6, R33, R6, RZ ;  /* 0x0000000621067223 */ /* 0x000fe200000000ff */
[----:B------:R-:W-:Y:S02]  /*0270*/  SHF.L.U32 R33, R9, 0x10, RZ ;  /* 0x0000001009217819 */ /* 0x000fe400000006ff */
[----:B------:R-:W-:Y:S02]  /*0280*/  PRMT R9, R8, 0x7632, R9 ;  /* 0x0000763208097816 */ /* 0x000fe40000000009 */
[----:B------:R-:W-:Y:S01]  /*0290*/  PRMT R2, R13, 0x7632, R2 ;  /* 0x000076320d027816 */ /* 0x000fe20000000002 */
[----:B------:R-:W-:Y:S01]  /*02a0*/  FADD R0, -R19, R33 ;  /* 0x0000002113007221 */ /* 0x000fe20000000100 */
[----:B------:R-:W-:-:S02]  /*02b0*/  PRMT R32, R9, 0x7632, R32 ;  /* 0x0000763209207816 */ /* 0x000fc40000000020 */
[----:B------:R-:W-:Y:S01]  /*02c0*/  SHF.L.U32 R13, R13, 0x10, RZ ;  /* 0x000000100d0d7819 */ /* 0x000fe200000006ff */
[----:B------:R-:W-:Y:S01]  /*02d0*/  FFMA R8, R0, 0.5, R19 ;  /* 0x3f00000000087823 */ /* 0x000fe20000000013 */
[----:B------:R-:W-:Y:S02]  /*02e0*/  SHF.L.U32 R19, R9, 0x10, RZ ;  /* 0x0000001009137819 */ /* 0x000fe400000006ff */
[----:B------:R-:W-:Y:S01]  /*02f0*/  SHF.L.U32 R32, R32, 0x10, RZ ;  /* 0x0000001020207819 */ /* 0x000fe200000006ff */
[----:B------:R-:W-:Y:S01]  /*0300*/  FADD R9, R33, -R8 ;  /* 0x8000000821097221 */ /* 0x000fe20000000000 */
[----:B------:R-:W-:Y:S01]  /*0310*/  SHF.L.U32 R33, R2, 0x10, RZ ;  /* 0x0000001002217819 */ /* 0x000fe200000006ff */
[----:B------:R-:W-:Y:S02]  /*0320*/  FADD R2, -R13, R19 ;  /* 0x000000130d027221 */ /* 0x000fe40000000100 */
[----:B------:R-:W-:Y:S02]  /*0330*/  FFMA R9, R0, R9, RZ ;  /* 0x0000000900097223 */ /* 0x000fe400000000ff */
[----:B------:R-:W-:Y:S01]  /*0340*/  FADD R0, -R33, R32 ;  /* 0x0000002021007221 */ /* 0x000fe20000000100 */
[----:B------:R-:W-:-:S03]  /*0350*/  FFMA R12, R2, 0.5, R13 ;  /* 0x3f000000020c7823 */ /* 0x000fc6000000000d */
[----:B------:R-:W-:Y:S01]  /*0360*/  FFMA R13, R0, 0.5, R33 ;  /* 0x3f000000000d7823 */ /* 0x000fe20000000021 */
[----:B------:R-:W-:Y:S01]  /*0370*/  IADD3 R33, R18, 0xa00, RZ ;  /* 0x00000a0012217810 */ /* 0x000fe20007ffe0ff */
[----:B------:R-:W-:Y:S02]  /*0380*/  FADD R19, R19, -R12 ;  /* 0x8000000c13137221 */ /* 0x000fe40000000000 */
[----:B------:R-:W-:Y:S02]  /*0390*/  FADD R35, R32, -R13 ;  /* 0x8000000d20237221 */ /* 0x000fe40000000000 */
[----:B------:R-:W-:Y:S01]  /*03a0*/  IMAD.WIDE R32, R33, 0x2, R36 ;  /* 0x0000000221207825 */ /* 0x000fe200078e0224 */
[----:B----4-:R-:W-:-:S03]  /*03b0*/  SHF.L.U32 R18, R20, 0x10, RZ ;  /* 0x0000001014127819 */ /* 0x010fc600000006ff */
[----:B------:R-:W-:Y:S01]  /*03c0*/  FFMA R0, R0, R35, RZ ;  /* 0x0000002300007223 */ /* 0x000fe200000000ff */
[----:B------:R-:W-:Y:S01]  /*03d0*/  FFMA R2, R2, R19, RZ ;  /* 0x0000001302027223 */ /* 0x000fe200000000ff */
[----:B------:R-:W2:Y:S01]  /*03e0*/  LDG.E.EL.128 R32, desc[UR6][R32.64] ;  /* 0x0000000620207981 */ /* 0x000ea2000c2e1d00 */
[----:B------:R-:W-:Y:S01]  /*03f0*/  FADD R19, -R16, R18 ;  /* 0x0000001210137221 */ /* 0x000fe20000000100 */
[----:B------:R-:W-:Y:S01]  /*0400*/  PRMT R20, R20, 0x7632, R20 ;  /* 0x0000763214147816 */ /* 0x000fe20000000014 */
[----:B------:R-:W1:Y:S01]  /*0410*/  S2UR UR5, SR_CgaCtaId ;  /* 0x00000000000579c3 */ /* 0x000e620000008800 */
[----:B------:R-:W-:Y:S01]  /*0420*/  UMOV UR4, 0x400 ;  /* 0x0000040000047882 */ /* 0x000fe20000000000 */
[----:B------:R-:W-:Y:S01]  /*0430*/  FFMA R16, R19, 0.3333333432674407959, R16 ;  /* 0x3eaaaaab13107823 */ /* 0x000fe20000000010 */
[----:B------:R-:W-:-:S03]  /*0440*/  SHF.L.U32 R20, R20, 0x10, RZ ;  /* 0x0000001014147819 */ /* 0x000fc600000006ff */
[----:B------:R-:W-:-:S04]  /*0450*/  FADD R18, R18, -R16 ;  /* 0x8000001012127221 */ /* 0x000fc80000000000 */
[----:B------:R-:W-:Y:S01]  /*0460*/  FFMA R6, R19, R18, R6 ;  /* 0x0000001213067223 */ /* 0x000fe20000000006 */
[C---:B------:R-:W-:Y:S02]  /*0470*/  SHF.L.U32 R18, R21.reuse, 0x10, RZ ;  /* 0x0000001015127819 */ /* 0x040fe400000006ff */
[----:B------:R-:W-:-:S03]  /*0480*/  PRMT R21, R21, 0x7632, R21 ;  /* 0x0000763215157816 */ /* 0x000fc60000000015 */
[----:B------:R-:W-:-:S04]  /*0490*/  FADD R19, -R8, R18 ;  /* 0x0000001208137221 */ /* 0x000fc80000000100 */
[----:B------:R-:W-:-:S04]  /*04a0*/  FFMA R8, R19, 0.3333333432674407959, R8 ;  /* 0x3eaaaaab13087823 */ /* 0x000fc80000000008 */
[----:B------:R-:W-:Y:S01]  /*04b0*/  FADD R18, R18, -R8 ;  /* 0x8000000812127221 */ /* 0x000fe20000000000 */
[----:B-1----:R-:W-:-:S03]  /*04c0*/  UPRMT UR4, UR5, 0x654, UR4 ;  /* 0x0000065405047896 */ /* 0x002fc60008000004 */
[----:B------:R-:W-:Y:S01]  /*04d0*/  FFMA R9, R19, R18, R9 ;  /* 0x0000001213097223 */ /* 0x000fe20000000009 */
[----:B------:R-:W-:Y:S01]  /*04e0*/  FADD R19, -R12, R20 ;  /* 0x000000140c137221 */ /* 0x000fe20000000100 */
[----:B------:R-:W-:-:S03]  /*04f0*/  SHF.L.U32 R18, R21, 0x10, RZ ;  /* 0x0000001015127819 */ /* 0x000fc600000006ff */
[----:B------:R-:W-:-:S04]  /*0500*/  FFMA R12, R19, 0.3333333432674407959, R12 ;  /* 0x3eaaaaab130c7823 */ /* 0x000fc8000000000c */
[----:B------:R-:W-:-:S04]  /*0510*/  FADD R20, R20, -R12 ;  /* 0x8000000c14147221 */ /* 0x000fc80000000000 */
[----:B------:R-:W-:Y:S01]  /*0520*/  FFMA R2, R19, R20, R2 ;  /* 0x0000001413027223 */ /* 0x000fe20000000002 */
[----:B------:R-:W-:-:S04]  /*0530*/  FADD R20, -R13, R18 ;  /* 0x000000120d147221 */ /* 0x000fc80000000100 */
[----:B------:R-:W-:-:S04]  /*0540*/  FFMA R13, R20, 0.3333333432674407959, R13 ;  /* 0x3eaaaaab140d7823 */ /* 0x000fc8000000000d */
[----:B------:R-:W-:-:S04]  /*0550*/  FADD R19, R18, -R13 ;  /* 0x8000000d12137221 */ /* 0x000fc80000000000 */
[----:B------:R-:W-:Y:S01]  /*0560*/  FFMA R0, R20, R19, R0 ;  /* 0x0000001314007223 */ /* 0x000fe20000000000 */
[C---:B-----5:R-:W-:Y:S02]  /*0570*/  SHF.L.U32 R19, R24.reuse, 0x10, RZ ;  /* 0x0000001018137819 */ /* 0x060fe400000006ff */
[----:B------:R-:W-:-:S03]  /*0580*/  PRMT R24, R24, 0x7632, R24 ;  /* 0x0000763218187816 */ /* 0x000fc60000000018 */
[----:B------:R-:W-:-:S04]  /*0590*/  FADD R21, -R16, R19 ;  /* 0x0000001310157221 */ /* 0x000fc80000000100 */
[----:B------:R-:W-:-:S04]  /*05a0*/  FFMA R16, R21, 0.25, R16 ;  /* 0x3e80000015107823 */ /* 0x000fc80000000010 */
[----:B------:R-:W-:-:S04]  /*05b0*/  FADD R19, R19, -R16 ;  /* 0x8000001013137221 */ /* 0x000fc80000000000 */
[----:B------:R-:W-:Y:S01]  /*05c0*/  FFMA R6, R21, R19, R6 ;  /* 0x0000001315067223 */ /* 0x000fe20000000006 */
[C---:B------:R-:W-:Y:S02]  /*05d0*/  SHF.L.U32 R19, R25.reuse, 0x10, RZ ;  /* 0x0000001019137819 */ /* 0x040fe400000006ff */
[----:B------:R-:W-:-:S03]  /*05e0*/  PRMT R25, R25, 0x7632, R25 ;  /* 0x0000763219197816 */ /* 0x000fc60000000019 */
[----:B------:R-:W-:-:S04]  /*05f0*/  FADD R21, -R8, R19 ;  /* 0x0000001308157221 */ /* 0x000fc80000000100 */
[----:B------:R-:W-:-:S04]  /*0600*/  FFMA R8, R21, 0.25, R8 ;  /* 0x3e80000015087823 */ /* 0x000fc80000000008 */
[----:B------:R-:W-:Y:S01]  /*0610*/  FADD R18, R19, -R8 ;  /* 0x8000000813127221 */ /* 0x000fe20000000000 */
[----:B------:R-:W-:Y:S02]  /*0620*/  SHF.L.U32 R19, R24, 0x10, RZ ;  /* 0x0000001018137819 */ /* 0x000fe400000006ff */
[----:B------:R-:W-:Y:S01]  /*0630*/  SHF.L.U32 R24, R22, 0x10, RZ ;  /* 0x0000001016187819 */ /* 0x000fe200000006ff */
[----:B------:R-:W-:Y:S01]  /*0640*/  FFMA R9, R21, R18, R9 ;  /* 0x0000001215097223 */ /* 0x000fe20000000009 */
[----:B------:R-:W-:Y:S01]  /*0650*/  SHF.L.U32 R18, R25, 0x10, RZ ;  /* 0x0000001019127819 */ /* 0x000fe200000006ff */
[----:B------:R-:W-:Y:S01]  /*0660*/  FADD R21, -R12, R19 ;  /* 0x000000130c157221 */ /* 0x000fe20000000100 */
[----:B------:R-:W-:-:S03]  /*0670*/  PRMT R22, R22, 0x7632, R22 ;  /* 0x0000763216167816 */ /* 0x000fc60000000016 */
[----:B------:R-:W-:Y:S01]  /*0680*/  FFMA R12, R21, 0.25, R12 ;  /* 0x3e800000150c7823 */ /* 0x000fe2000000000c */
[----:B------:R-:W-:Y:S01]  /*0690*/  FADD R20, -R13, R18 ;  /* 0x000000120d147221 */ /* 0x000fe20000000100 */
[----:B------:R-:W-:Y:S02]  /*06a0*/  SHF.L.U32 R22, R22, 0x10, RZ ;  /* 0x0000001016167819 */ /* 0x000fe400000006ff */
[----:B------:R-:W-:Y:S01]  /*06b0*/  FADD R19, R19, -R12 ;  /* 0x8000000c13137221 */ /* 0x000fe20000000000 */
[----:B------:R-:W-:-:S03]  /*06c0*/  FFMA R13, R20, 0.25, R13 ;  /* 0x3e800000140d7823 */ /* 0x000fc6000000000d */
[----:B------:R-:W-:Y:S01]  /*06d0*/  FFMA R2, R21, R19, R2 ;  /* 0x0000001315027223 */ /* 0x000fe20000000002 */
[----:B------:R-:W-:-:S04]  /*06e0*/  FADD R19, R18, -R13 ;  /* 0x8000000d12137221 */ /* 0x000fc80000000000 */
[----:B------:R-:W-:Y:S01]  /*06f0*/  FFMA R0, R20, R19, R0 ;  /* 0x0000001314007223 */ /* 0x000fe20000000000 */
[----:B------:R-:W-:-:S05]  /*0700*/  SHF.L.U32 R19, R28, 0x10, RZ ;  /* 0x000000101c137819 */ /* 0x000fca00000006ff */
[----:B------:R-:W-:-:S04]  /*0710*/  FADD R21, -R16, R19 ;  /* 0x0000001310157221 */ /* 0x000fc80000000100 */
[----:B------:R-:W-:-:S04]  /*0720*/  FFMA R16, R21, 0.20000000298023223877, R16 ;  /* 0x3e4ccccd15107823 */ /* 0x000fc80000000010 */
[----:B------:R-:W-:-:S04]  /*0730*/  FADD R19, R19, -R16 ;  /* 0x8000001013137221 */ /* 0x000fc80000000000 */
[----:B------:R-:W-:Y:S01]  /*0740*/  FFMA R6, R21, R19, R6 ;  /* 0x0000001315067223 */ /* 0x000fe20000000006 */
[C---:B------:R-:W-:Y:S02]  /*0750*/  SHF.L.U32 R21, R29.reuse, 0x10, RZ ;  /* 0x000000101d157819 */ /* 0x040fe400000006ff */
[----:B------:R-:W-:Y:S02]  /*0760*/  PRMT R19, R28, 0x7632, R19 ;  /* 0x000076321c137816 */ /* 0x000fe40000000013 */
[----:B------:R-:W-:Y:S01]  /*0770*/  PRMT R29, R29, 0x7632, R29 ;  /* 0x000076321d1d7816 */ /* 0x000fe2000000001d */
[----:B------:R-:W-:Y:S01]  /*0780*/  FADD R25, -R8, R21 ;  /* 0x0000001508197221 */ /* 0x000fe20000000100 */
[----:B------:R-:W-:-:S03]  /*0790*/  SHF.L.U32 R19, R19, 0x10, RZ ;  /* 0x0000001013137819 */ /* 0x000fc600000006ff */
[----:B------:R-:W-:-:S04]  /*07a0*/  FFMA R8, R25, 0.20000000298023223877, R8 ;  /* 0x3e4ccccd19087823 */ /* 0x000fc80000000008 */
[----:B------:R-:W-:Y:S01]  /*07b0*/  FADD R18, R21, -R8 ;  /* 0x8000000815127221 */ /* 0x000fe20000000000 */
[----:B------:R-:W-:-:S03]  /*07c0*/  FADD R21, -R12, R19 ;  /* 0x000000130c157221 */ /* 0x000fc60000000100 */
[----:B------:R-:W-:Y:S01]  /*07d0*/  FFMA R9, R25, R18, R9 ;  /* 0x0000001219097223 */ /* 0x000fe20000000009 */
[----:B------:R-:W-:Y:S01]  /*07e0*/  FFMA R12, R21, 0.20000000298023223877, R12 ;  /* 0x3e4ccccd150c7823 */ /* 0x000fe2000000000c */
[----:B------:R-:W-:-:S03]  /*07f0*/  SHF.L.U32 R18, R29, 0x10, RZ ;  /* 0x000000101d127819 */ /* 0x000fc600000006ff */
[----:B------:R-:W-:Y:S02]  /*0800*/  FADD R19, R19, -R12 ;  /* 0x8000000c13137221 */ /* 0x000fe40000000000 */
[----:B------:R-:W-:Y:S02]  /*0810*/  FADD R20, -R13, R18 ;  /* 0x000000120d147221 */ /* 0x000fe40000000100 */
[----:B------:R-:W-:Y:S02]  /*0820*/  FFMA R2, R21, R19, R2 ;  /* 0x0000001315027223 */ /* 0x000fe40000000002 */
[----:B------:R-:W-:-:S04]  /*0830*/  FFMA R13, R20, 0.20000000298023223877, R13 ;  /* 0x3e4ccccd140d7823 */ /* 0x000fc8000000000d */
[----:B------:R-:W-:-:S04]  /*0840*/  FADD R21, R18, -R13 ;  /* 0x8000000d12157221 */ /* 0x000fc80000000000 */
[----:B------:R-:W-:Y:S01]  /*0850*/  FFMA R18, R20, R21, R0 ;  /* 0x0000001514127223 */ /* 0x000fe20000000000 */
[C---:B------:R-:W-:Y:S02]  /*0860*/  SHF.L.U32 R21, R14.reuse, 0x10, RZ ;  /* 0x000000100e157819 */ /* 0x040fe400000006ff */
[----:B------:R-:W-:Y:S02]  /*0870*/  PRMT R14, R14, 0x7632, R14 ;  /* 0x000076320e0e7816 */ /* 0x000fe4000000000e */
[----:B--2---:R-:W-:-:S05]  /*0880*/  SHF.L.U32 R19, R32, 0x10, RZ ;  /* 0x0000001020137819 */ /* 0x004fca00000006ff */
[----:B------:R-:W-:-:S04]  /*0890*/  FADD R25, R19, -R16 ;  /* 0x8000001013197221 */ /* 0x000fc80000000000 */
[----:B------:R-:W-:-:S04]  /*08a0*/  FFMA R16, R25, 0.16666667163372039795, R16 ;  /* 0x3e2aaaab19107823 */ /* 0x000fc80000000010 */
[----:B------:R-:W-:Y:S01]  /*08b0*/  FADD R0, R19, -R16 ;  /* 0x8000001013007221 */ /* 0x000fe20000000000 */
[C---:B------:R-:W-:Y:S02]  /*08c0*/  SHF.L.U32 R19, R10.reuse, 0x10, RZ ;  /* 0x000000100a137819 */ /* 0x040fe400000006ff */
[----:B------:R-:W-:Y:S01]  /*08d0*/  PRMT R10, R10, 0x7632, R10 ;  /* 0x000076320a0a7816 */ /* 0x000fe2000000000a */
[----:B------:R-:W-:Y:S02]  /*08e0*/  FFMA R6, R25, R0, R6 ;  /* 0x0000000019067223 */ /* 0x000fe40000000006 */
[----:B------:R-:W-:Y:S01]  /*08f0*/  FADD R0, -R21, R19 ;  /* 0x0000001315007221 */ /* 0x000fe20000000100 */
[----:B------:R-:W-:-:S03]  /*0900*/  SHF.L.U32 R10, R10, 0x10, RZ ;  /* 0x000000100a0a7819 */ /* 0x000fc600000006ff */
[----:B------:R-:W-:-:S04]  /*0910*/  FFMA R21, R0, 0.5, R21 ;  /* 0x3f00000000157823 */ /* 0x000fc80000000015 */
[----:B------:R-:W-:Y:S01]  /*0920*/  FADD R20, -R21, R24 ;  /* 0x0000001815147221 */ /* 0x000fe20000000100 */
[----:B------:R-:W-:-:S03]  /*0930*/  FADD R25, R19, -R21 ;  /* 0x8000001513197221 */ /* 0x000fc60000000000 */
[----:B------:R-:W-:Y:S01]  /*0940*/  FFMA R19, R20, 0.3333333432674407959, R21 ;  /* 0x3eaaaaab14137823 */ /* 0x000fe20000000015 */
[----:B------:R-:W-:Y:S01]  /*0950*/  SHF.L.U32 R21, R14, 0x10, RZ ;  /* 0x000000100e157819 */ /* 0x000fe200000006ff */
[----:B------:R-:W-:Y:S02]  /*0960*/  FFMA R25, R0, R25, RZ ;  /* 0x0000001900197223 */ /* 0x000fe400000000ff */
[----:B------:R-:W-:Y:S02]  /*0970*/  FADD R24, R24, -R19 ;  /* 0x8000001318187221 */ /* 0x000fe40000000000 */
[----:B------:R-:W-:Y:S02]  /*0980*/  FADD R0, -R21, R10 ;  /* 0x0000000a15007221 */ /* 0x000fe40000000100 */
[----:B------:R-:W-:Y:S01]  /*0990*/  FFMA R20, R20, R24, R25 ;  /* 0x0000001814147223 */ /* 0x000fe20000000019 */
[C---:B------:R-:W-:Y:S01]  /*09a0*/  SHF.L.U32 R24, R23.reuse, 0x10, RZ ;  /* 0x0000001017187819 */ /* 0x040fe200000006ff */
[----:B------:R-:W-:Y:S01]  /*09b0*/  FFMA R21, R0, 0.5, R21 ;  /* 0x3f00000000157823 */ /* 0x000fe20000000015 */
[----:B------:R-:W-:-:S03]  /*09c0*/  PRMT R23, R23, 0x7632, R23 ;  /* 0x0000763217177816 */ /* 0x000fc60000000017 */
[----:B------:R-:W-:Y:S01]  /*09d0*/  FADD R14, -R21, R22 ;  /* 0x00000016150e7221 */ /* 0x000fe20000000100 */
[----:B------:R-:W-:-:S03]  /*09e0*/  FADD R25, R10, -R21 ;  /* 0x800000150a197221 */ /* 0x000fc60000000000 */
[----:B------:R-:W-:Y:S01]  /*09f0*/  FFMA R10, R14, 0.3333333432674407959, R21 ;  /* 0x3eaaaaab0e0a7823 */ /* 0x000fe20000000015 */
[----:B------:R-:W-:Y:S01]  /*0a00*/  FFMA R25, R0, R25, RZ ;  /* 0x0000001900197223 */ /* 0x000fe200000000ff */
[----:B------:R-:W-:Y:S02]  /*0a10*/  SHF.L.U32 R0, R26, 0x10, RZ ;  /* 0x000000101a007819 */ /* 0x000fe400000006ff */
[----:B------:R-:W-:Y:S01]  /*0a20*/  FADD R22, R22, -R10 ;  /* 0x8000000a16167221 */ /* 0x000fe20000000000 */
[----:B------:R-:W-:-:S03]  /*0a30*/  PRMT R26, R26, 0x7632, R26 ;  /* 0x000076321a1a7816 */ /* 0x000fc6000000001a */
[----:B------:R-:W-:Y:S01]  /*0a40*/  FFMA R14, R14, R22, R25 ;  /* 0x000000160e0e7223 */ /* 0x000fe20000000019 */
[----:B------:R-:W-:-:S04]  /*0a50*/  FADD R22, -R19, R0 ;  /* 0x0000000013167221 */ /* 0x000fc80000000100 */
[----:B------:R-:W-:Y:S01]  /*0a60*/  FFMA R21, R22, 0.25, R19 ;  /* 0x3e80000016157823 */ /* 0x000fe20000000013 */
[----:B------:R-:W-:-:S03]  /*0a70*/  SHF.L.U32 R19, R26, 0x10, RZ ;  /* 0x000000101a137819 */ /* 0x000fc600000006ff */
[----:B------:R-:W-:-:S04]  /*0a80*/  FADD R25, R0, -R21 ;  /* 0x8000001500197221 */ /* 0x000fc80000000000 */
[----:B------:R-:W-:Y:S01]  /*0a90*/  FFMA R0, R22, R25, R20 ;  /* 0x0000001916007223 */ /* 0x000fe20000000014 */
[----:B------:R-:W-:Y:S01]  /*0aa0*/  FADD R25, -R10, R19 ;  /* 0x000000130a197221 */ /* 0x000fe20000000100 */
[----:B------:R-:W-:-:S03]  /*0ab0*/  SHF.L.U32 R22, R30, 0x10, RZ ;  /* 0x000000101e167819 */ /* 0x000fc600000006ff */
[----:B------:R-:W-:-:S04]  /*0ac0*/  FFMA R20, R25, 0.25, R10 ;  /* 0x3e80000019147823 */ /* 0x000fc8000000000a */
[----:B------:R-:W-:-:S04]  /*0ad0*/  FADD R19, R19, -R20 ;  /* 0x8000001413137221 */ /* 0x000fc80000000000 */
[----:B------:R-:W-:Y:S01]  /*0ae0*/  FFMA R19, R25, R19, R14 ;  /* 0x0000001319137223 */ /* 0x000fe2000000000e */
[----:B------:R-:W-:Y:S01]  /*0af0*/  FADD R14, -R21, R22 ;  /* 0x00000016150e7221 */ /* 0x000fe20000000100 */
[C---:B------:R-:W-:Y:S02]  /*0b00*/  SHF.L.U32 R25, R15.reuse, 0x10, RZ ;  /* 0x000000100f197819 */ /* 0x040fe400000006ff */
[----:B------:R-:W-:Y:S01]  /*0b10*/  PRMT R15, R15, 0x7632, R15 ;  /* 0x000076320f0f7816 */ /* 0x000fe2000000000f */
[----:B------:R-:W-:Y:S01]  /*0b20*/  FFMA R10, R14, 0.20000000298023223877, R21 ;  /* 0x3e4ccccd0e0a7823 */ /* 0x000fe20000000015 */
[C---:B------:R-:W-:Y:S02]  /*0b30*/  SHF.L.U32 R21, R11.reuse, 0x10, RZ ;  /* 0x000000100b157819 */ /* 0x040fe400000006ff */
[----:B------:R-:W-:Y:S01]  /*0b40*/  PRMT R11, R11, 0x7632, R11 ;  /* 0x000076320b0b7816 */ /* 0x000fe2000000000b */
[----:B------:R-:W-:Y:S01]  /*0b50*/  FADD R29, R22, -R10 ;  /* 0x8000000a161d7221 */ /* 0x000fe20000000000 */
[----:B------:R-:W-:-:S03]  /*0b60*/  SHF.L.U32 R15, R15, 0x10, RZ ;  /* 0x000000100f0f7819 */ /* 0x000fc600000006ff */
[----:B------:R-:W-:Y:S01]  /*0b70*/  FFMA R14, R14, R29, R0 ;  /* 0x0000001d0e0e7223 */ /* 0x000fe20000000000 */
[----:B------:R-:W-:-:S04]  /*0b80*/  FADD R0, -R25, R21 ;  /* 0x0000001519007221 */ /* 0x000fc80000000100 */
[----:B------:R-:W-:-:S04]  /*0b90*/  FFMA R25, R0, 0.5, R25 ;  /* 0x3f00000000197823 */ /* 0x000fc80000000019 */
[----:B------:R-:W-:Y:S01]  /*0ba0*/  FADD R22, -R25, R24 ;  /* 0x0000001819167221 */ /* 0x000fe20000000100 */
[----:B------:R-:W-:-:S03]  /*0bb0*/  FADD R29, R21, -R25 ;  /* 0x80000019151d7221 */ /* 0x000fc60000000000 */
[----:B------:R-:W-:Y:S01]  /*0bc0*/  FFMA R21, R22, 0.3333333432674407959, R25 ;  /* 0x3eaaaaab16157823 */ /* 0x000fe20000000019 */
[----:B------:R-:W-:Y:S01]  /*0bd0*/  FFMA R29, R0, R29, RZ ;  /* 0x0000001d001d7223 */ /* 0x000fe200000000ff */
[----:B------:R-:W-:Y:S02]  /*0be0*/  SHF.L.U32 R25, R23, 0x10, RZ ;  /* 0x0000001017197819 */ /* 0x000fe400000006ff */
[----:B------:R-:W-:-:S04]  /*0bf0*/  FADD R24, R24, -R21 ;  /* 0x8000001518187221 */ /* 0x000fc80000000000 */
[----:B------:R-:W-:Y:S01]  /*0c00*/  FFMA R22, R22, R24, R29 ;  /* 0x0000001816167223 */ /* 0x000fe2000000001d */
[----:B------:R-:W-:-:S05]  /*0c10*/  SHF.L.U32 R24, R11, 0x10, RZ ;  /* 0x000000100b187819 */ /* 0x000fca00000006ff */
[----:B------:R-:W-:-:S04]  /*0c20*/  FADD R0, -R15, R24 ;  /* 0x000000180f007221 */ /* 0x000fc80000000100 */
[----:B------:R-:W-:-:S04]  /*0c30*/  FFMA R26, R0, 0.5, R15 ;  /* 0x3f000000001a7823 */ /* 0x000fc8000000000f */
[----:B------:R-:W-:Y:S01]  /*0c40*/  FADD R11, -R26, R25 ;  /* 0x000000191a0b7221 */ /* 0x000fe20000000100 */
[--C-:B------:R-:W-:Y:S01]  /*0c50*/  FADD R23, R24, -R26.reuse ;  /* 0x8000001a18177221 */ /* 0x100fe20000000000 */
[----:B------:R-:W-:Y:S02]  /*0c60*/  SHF.L.U32 R24, R27, 0x10, RZ ;  /* 0x000000101b187819 */ /* 0x000fe400000006ff */
[----:B------:R-:W-:Y:S01]  /*0c70*/  FFMA R15, R11, 0.3333333432674407959, R26 ;  /* 0x3eaaaaab0b0f7823 */ /* 0x000fe2000000001a */
[----:B------:R-:W-:Y:S01]  /*0c80*/  FFMA R0, R0, R23, RZ ;  /* 0x0000001700007223 */ /* 0x000fe200000000ff */
[----:B------:R-:W-:Y:S01]  /*0c90*/  PRMT R27, R27, 0x7632, R27 ;  /* 0x000076321b1b7816 */ /* 0x000fe2000000001b */
[----:B------:R-:W-:Y:S01]  /*0ca0*/  FADD R23, -R21, R24 ;  /* 0x0000001815177221 */ /* 0x000fe20000000100 */
[----:B------:R-:W-:Y:S01]  /*0cb0*/  FADD R25, R25, -R15 ;  /* 0x8000000f19197221 */ /* 0x000fe20000000000 */
[----:B------:R-:W-:-:S03]  /*0cc0*/  PRMT R26, R32, 0x7632, R26 ;  /* 0x00007632201a7816 */ /* 0x000fc6000000001a */
[----:B------:R-:W-:Y:S01]  /*0cd0*/  FFMA R0, R11, R25, R0 ;  /* 0x000000190b007223 */ /* 0x000fe20000000000 */
[----:B------:R-:W-:Y:S01]  /*0ce0*/  FFMA R11, R23, 0.25, R21 ;  /* 0x3e800000170b7823 */ /* 0x000fe20000000015 */
[----:B------:R-:W-:-:S03]  /*0cf0*/  SHF.L.U32 R26, R26, 0x10, RZ ;  /* 0x000000101a1a7819 */ /* 0x000fc600000006ff */
[----:B------:R-:W-:Y:S01]  /*0d00*/  FADD R21, R24, -R11 ;  /* 0x8000000b18157221 */ /* 0x000fe20000000000 */
[----:B------:R-:W-:-:S03]  /*0d10*/  SHF.L.U32 R24, R27, 0x10, RZ ;  /* 0x000000101b187819 */ /* 0x000fc600000006ff */
[----:B------:R-:W-:Y:S01]  /*0d20*/  FFMA R21, R23, R21, R22 ;  /* 0x0000001517157223 */ /* 0x000fe20000000016 */
[----:B------:R-:W-:Y:S01]  /*0d30*/  PRMT R23, R30, 0x7632, R23 ;  /* 0x000076321e177816 */ /* 0x000fe20000000017 */
[----:B------:R-:W-:-:S03]  /*0d40*/  FADD R22, -R15, R24 ;  /* 0x000000180f167221 */ /* 0x000fc60000000100 */
[----:B------:R-:W-:Y:S01]  /*0d50*/  SHF.L.U32 R23, R23, 0x10, RZ ;  /* 0x0000001017177819 */ /* 0x000fe200000006ff */
[----:B------:R-:W-:-:S04]  /*0d60*/  FFMA R15, R22, 0.25, R15 ;  /* 0x3e800000160f7823 */ /* 0x000fc8000000000f */
[----:B------:R-:W-:Y:S01]  /*0d70*/  FADD R27, R24, -R15 ;  /* 0x8000000f181b7221 */ /* 0x000fe20000000000 */
[----:B------:R-:W-:Y:S01]  /*0d80*/  FADD R25, -R20, R23 ;  /* 0x0000001714197221 */ /* 0x000fe20000000100 */
[----:B------:R-:W-:Y:S02]  /*0d90*/  PRMT R24, R31, 0x7632, R24 ;  /* 0x000076321f187816 */ /* 0x000fe40000000018 */
[----:B------:R-:W-:Y:S01]  /*0da0*/  FFMA R22, R22, R27, R0 ;  /* 0x0000001b16167223 */ /* 0x000fe20000000000 */
[----:B------:R-:W-:Y:S01]  /*0db0*/  FFMA R0, R25, 0.20000000298023223877, R20 ;  /* 0x3e4ccccd19007823 */ /* 0x000fe20000000014 */
[----:B------:R-:W-:Y:S02]  /*0dc0*/  SHF.L.U32 R20, R31, 0x10, RZ ;  /* 0x000000101f147819 */ /* 0x000fe400000006ff */
[----:B------:R-:W-:Y:S01]  /*0dd0*/  SHF.L.U32 R24, R24, 0x10, RZ ;  /* 0x0000001018187819 */ /* 0x000fe200000006ff */
[----:B------:R-:W-:-:S04]  /*0de0*/  FADD R28, R23, -R0 ;  /* 0x80000000171c7221 */ /* 0x000fc80000000000 */
[----:B------:R-:W-:Y:S01]  /*0df0*/  FFMA R19, R25, R28, R19 ;  /* 0x0000001c19137223 */ /* 0x000fe20000000013 */
[----:B------:R-:W-:Y:S01]  /*0e00*/  FADD R28, -R11, R20 ;  /* 0x000000140b1c7221 */ /* 0x000fe20000000100 */
[----:B------:R-:W-:Y:S01]  /*0e10*/  FADD R27, -R15, R24 ;  /* 0x000000180f1b7221 */ /* 0x000fe20000000100 */
[--C-:B------:R-:W-:Y:S02]  /*0e20*/  FADD R25, R26, -R12.reuse ;  /* 0x8000000c1a197221 */ /* 0x100fe40000000000 */
[----:B------:R-:W-:Y:S01]  /*0e30*/  FFMA R11, R28, 0.20000000298023223877, R11 ;  /* 0x3e4ccccd1c0b7823 */ /* 0x000fe2000000000b */
[----:B------:R-:W-:Y:S01]  /*0e40*/  FFMA R15, R27, 0.20000000298023223877, R15 ;  /* 0x3e4ccccd1b0f7823 */ /* 0x000fe2000000000f */
[----:B------:R-:W-:Y:S02]  /*0e50*/  FFMA R23, R25, 0.16666667163372039795, R12 ;  /* 0x3e2aaaab19177823 */ /* 0x000fe4000000000c */
[----:B------:R-:W-:Y:S01]  /*0e60*/  FADD R12, R20, -R11 ;  /* 0x8000000b140c7221 */ /* 0x000fe20000000000 */
[----:B------:R-:W-:Y:S01]  /*0e70*/  FADD R20, R24, -R15 ;  /* 0x8000000f18147221 */ /* 0x000fe20000000000 */
[--C-:B------:R-:W-:Y:S01]  /*0e80*/  FADD R26, R26, -R23.reuse ;  /* 0x800000171a1a7221 */ /* 0x100fe20000000000 */
[----:B------:R-:W-:Y:S01]  /*0e90*/  FADD R23, -R16, R23 ;  /* 0x0000001710177221 */ /* 0x000fe20000000100 */
[----:B------:R-:W-:Y:S01]  /*0ea0*/  FFMA R12, R28, R12, R21 ;  /* 0x0000000c1c0c7223 */ /* 0x000fe20000000015 */
[----:B------:R-:W-:Y:S01]  /*0eb0*/  FFMA R20, R27, R20, R22 ;  /* 0x000000141b147223 */ /* 0x000fe20000000016 */
[----:B------:R-:W-:Y:S01]  /*0ec0*/  FFMA R27, R25, R26, R2 ;  /* 0x0000001a191b7223 */ /* 0x000fe20000000002 */
[----:B------:R-:W-:Y:S01]  /*0ed0*/  SHF.L.U32 R25, R33, 0x10, RZ ;  /* 0x0000001021197819 */ /* 0x000fe200000006ff */
[----:B------:R-:W-:Y:S01]  /*0ee0*/  FFMA R16, R23, 0.5, R16 ;  /* 0x3f00000017107823 */ /* 0x000fe20000000010 */
[----:B------:R-:W-:Y:S01]  /*0ef0*/  PRMT R28, R33, 0x7632, R28 ;  /* 0x00007632211c7816 */ /* 0x000fe2000000001c */
[----:B------:R-:W-:Y:S01]  /*0f00*/  FMUL R23, R23, R23 ;  /* 0x0000001717177220 */ /* 0x000fe20000400000 */
[----:B------:R-:W-:Y:S01]  /*0f10*/  FADD R27, R6, R27 ;  /* 0x0000001b061b7221 */ /* 0x000fe20000000000 */
[--C-:B------:R-:W-:Y:S01]  /*0f20*/  FADD R26, R25, -R8.reuse ;  /* 0x80000008191a7221 */ /* 0x100fe20000000000 */
[----:B------:R-:W-:Y:S01]  /*0f30*/  SHF.L.U32 R28, R28, 0x10, RZ ;  /* 0x000000101c1c7819 */ /* 0x000fe200000006ff */
[----:B------:R-:W-:Y:S01]  /*0f40*/  FMUL R30, R23, 6 ;  /* 0x40c00000171e7820 */ /* 0x000fe20000400000 */
[----:B------:R-:W-:Y:S01]  /*0f50*/  SHF.L.U32 R21, R34, 0x10, RZ ;  /* 0x0000001022157819 */ /* 0x000fe200000006ff */
[----:B------:R-:W-:Y:S01]  /*0f60*/  FFMA R8, R26, 0.16666667163372039795, R8 ;  /* 0x3e2aaaab1a087823 */ /* 0x000fe20000000008 */
[----:B------:R-:W-:Y:S01]  /*0f70*/  PRMT R24, R34, 0x7632, R24 ;  /* 0x0000763222187816 */ /* 0x000fe20000000018 */
[----:B------:R-:W-:Y:S01]  /*0f80*/  FADD R6, R28, -R13 ;  /* 0x8000000d1c067221 */ /* 0x000fe20000000000 */
[----:B------:R-:W-:Y:S01]  /*0f90*/  FFMA R30, R30, 0.5, R27 ;  /* 0x3f0000001e1e7823 */ /* 0x000fe2000000001b */
[----:B------:R-:W-:Y:S01]  /*0fa0*/  FADD R23, R8, -R16 ;  /* 0x8000001008177221 */ /* 0x000fe20000000000 */
[----:B------:R-:W-:Y:S01]  /*0fb0*/  FADD R25, R25, -R8 ;  /* 0x8000000819197221 */ /* 0x000fe20000000000 */
[----:B------:R-:W-:Y:S01]  /*0fc0*/  FFMA R13, R6, 0.16666667163372039795, R13 ;  /* 0x3e2aaaab060d7823 */ /* 0x000fe2000000000d */
[----:B------:R-:W-:Y:S01]  /*0fd0*/  SHF.L.U32 R22, R35, 0x10, RZ ;  /* 0x0000001023167819 */ /* 0x000fe200000006ff */
[C---:B------:R-:W-:Y:S01]  /*0fe0*/  FFMA R16, R23.reuse, 0.3333333432674407959, R16 ;  /* 0x3eaaaaab17107823 */ /* 0x040fe20000000010 */
[----:B------:R-:W-:Y:S01]  /*0ff0*/  FFMA R25, R26, R25, R9 ;  /* 0x000000191a197223 */ /* 0x000fe20000000009 */
[----:B------:R-:W-:Y:S01]  /*1000*/  FMUL R8, R23, R23 ;  /* 0x0000001717087220 */ /* 0x000fe20000400000 */
[----:B------:R-:W-:Y:S01]  /*1010*/  FADD R9, R28, -R13 ;  /* 0x8000000d1c097221 */ /* 0x000fe20000000000 */
[----:B------:R-:W-:Y:S01]  /*1020*/  FADD R23, R21, -R10 ;  /* 0x8000000a15177221 */ /* 0x000fe20000000000 */
[----:B------:R-:W-:Y:S01]  /*1030*/  FADD R13, R13, -R16 ;  /* 0x800000100d0d7221 */ /* 0x000fe20000000000 */
[----:B------:R-:W-:Y:S01]  /*1040*/  FADD R25, R25, R30 ;  /* 0x0000001e19197221 */ /* 0x000fe20000000000 */
[----:B------:R-:W-:Y:S01]  /*1050*/  FMUL R8, R8, 12 ;  /* 0x4140000008087820 */ /* 0x000fe20000400000 */
[----:B------:R-:W-:Y:S01]  /*1060*/  FFMA R18, R6, R9, R18 ;  /* 0x0000000906127223 */ /* 0x000fe20000000012 */
[----:B------:R-:W-:Y:S01]  /*1070*/  SHF.L.U32 R9, R24, 0x10, RZ ;  /* 0x0000001018097819 */ /* 0x000fe200000006ff */
[----:B------:R-:W-:Y:S01]  /*1080*/  FFMA R10, R23, 0.16666667163372039795, R10 ;  /* 0x3e2aaaab170a7823 */ /* 0x000fe2000000000a */
[C---:B------:R-:W-:Y:S01]  /*1090*/  FFMA R27, R13.reuse, 0.25, R16 ;  /* 0x3e8000000d1b7823 */ /* 0x040fe20000000010 */
[----:B------:R-:W-:Y:S01]  /*10a0*/  FFMA R25, R8, 0.3333333432674407959, R25 ;  /* 0x3eaaaaab08197823 */ /* 0x000fe20000000019 */
[----:B------:R-:W-:Y:S01]  /*10b0*/  FMUL R13, R13, R13 ;  /* 0x0000000d0d0d7220 */ /* 0x000fe20000400000 */
[----:B------:R-:W-:Y:S01]  /*10c0*/  FADD R6, R9, -R0 ;  /* 0x8000000009067221 */ /* 0x000fe20000000000 */
[----:B------:R-:W-:Y:S01]  /*10d0*/  FADD R21, R21, -R10 ;  /* 0x8000000a15157221 */ /* 0x000fe20000000000 */
[----:B------:R-:W-:Y:S01]  /*10e0*/  FADD R18, R18, R25 ;  /* 0x0000001912127221 */ /* 0x000fe20000000000 */
[----:B------:R-:W-:Y:S01]  /*10f0*/  FMUL R13, R13, 18 ;  /* 0x419000000d0d7820 */ /* 0x000fe20000400000 */
[--C-:B------:R-:W-:Y:S01]  /*1100*/  FADD R10, R10, -R27.reuse ;  /* 0x8000001b0a0a7221 */ /* 0x100fe20000000000 */
[----:B------:R-:W-:Y:S01]  /*1110*/  FFMA R8, R6, 0.16666667163372039795, R0 ;  /* 0x3e2aaaab06087823 */ /* 0x000fe20000000000 */
[----:B------:R-:W-:Y:S01]  /*1120*/  FFMA R14, R23, R21, R14 ;  /* 0x00000015170e7223 */ /* 0x000fe2000000000e */
[----:B------:R-:W-:Y:S01]  /*1130*/  FFMA R13, R13, 0.25, R18 ;  /* 0x3e8000000d0d7823 */ /* 0x000fe20000000012 */
[C---:B------:R-:W-:Y:S01]  /*1140*/  FMUL R0, R10.reuse, R10 ;  /* 0x0000000a0a007220 */ /* 0x040fe20000400000 */
[----:B------:R-:W-:Y:S01]  /*1150*/  FFMA R27, R10, 0.20000001788139343262, R27 ;  /* 0x3e4cccce0a1b7823 */ /* 0x000fe2000000001b */
[----:B------:R-:W-:Y:S01]  /*1160*/  FADD R9, R9, -R8 ;  /* 0x8000000809097221 */ /* 0x000fe20000000000 */
[----:B------:R-:W-:Y:S01]  /*1170*/  FADD R13, R14, R13 ;  /* 0x0000000d0e0d7221 */ /* 0x000fe20000000000 */
[----:B------:R-:W-:Y:S01]  /*1180*/  FMUL R10, R0, 24 ;  /* 0x41c00000000a7820 */ /* 0x000fe20000400000 */
[----:B------:R-:W-:Y:S01]  /*1190*/  PRMT R2, R35, 0x7632, R2 ;  /* 0x0000763223027816 */ /* 0x000fe20000000002 */
[----:B------:R-:W-:Y:S01]  /*11a0*/  FADD R0, R22, -R11 ;  /* 0x8000000b16007221 */ /* 0x000fe20000000000 */
[----:B------:R-:W-:Y:S01]  /*11b0*/  FADD R8, R8, -R27 ;  /* 0x8000001b08087221 */ /* 0x000fe20000000000 */
[----:B------:R-:W-:Y:S01]  /*11c0*/  FFMA R9, R6, R9, R19 ;  /* 0x0000000906097223 */ /* 0x000fe20000000013 */
[----:B------:R-:W-:Y:S01]  /*11d0*/  FFMA R10, R10, 0.20000001788139343262, R13 ;  /* 0x3e4cccce0a0a7823 */ /* 0x000fe2000000000d */
[----:B------:R-:W-:Y:S01]  /*11e0*/  SHF.L.U32 R2, R2, 0x10, RZ ;  /* 0x0000001002027819 */ /* 0x000fe200000006ff */
[----:B------:R-:W-:Y:S01]  /*11f0*/  FFMA R11, R0, 0.16666667163372039795, R11 ;  /* 0x3e2aaaab000b7823 */ /* 0x000fe2000000000b */
[C---:B------:R-:W-:Y:S01]  /*1200*/  FMUL R6, R8.reuse, R8 ;  /* 0x0000000808067220 */ /* 0x040fe20000400000 */
[----:B------:R-:W-:Y:S01]  /*1210*/  FFMA R8, R8, 0.16666667163372039795, R27 ;  /* 0x3e2aaaab08087823 */ /* 0x000fe2000000001b */
[----:B------:R-:W-:Y:S01]  /*1220*/  FADD R10, R9, R10 ;  /* 0x0000000a090a7221 */ /* 0x000fe20000000000 */
[----:B------:R-:W-:Y:S01]  /*1230*/  FADD R9, R22, -R11 ;  /* 0x8000000b16097221 */ /* 0x000fe20000000000 */
[----:B------:R-:W-:Y:S01]  /*1240*/  FMUL R13, R6, 30 ;  /* 0x41f00000060d7820 */ /* 0x000fe20000400000 */
[--C-:B------:R-:W-:Y:S01]  /*1250*/  FADD R6, R2, -R15.reuse ;  /* 0x8000000f02067221 */ /* 0x100fe20000000000 */
[----:B------:R-:W-:Y:S01]  /*1260*/  FADD R11, R11, -R8 ;  /* 0x800000080b0b7221 */ /* 0x000fe20000000000 */
[----:B------:R-:W-:Y:S01]  /*1270*/  FFMA R9, R0, R9, R12 ;  /* 0x0000000900097223 */ /* 0x000fe2000000000c */
[----:B------:R-:W-:Y:S01]  /*1280*/  FFMA R10, R13, 0.16666667163372039795, R10 ;  /* 0x3e2aaaab0d0a7823 */ /* 0x000fe2000000000a */
[----:B------:R-:W-:Y:S01]  /*1290*/  FFMA R15, R6, 0.16666667163372039795, R15 ;  /* 0x3e2aaaab060f7823 */ /* 0x000fe2000000000f */
[C---:B------:R-:W-:Y:S01]  /*12a0*/  FFMA R8, R11.reuse, 0.14285714924335479736, R8 ;  /* 0x3e1249250b087823 */ /* 0x040fe20000000008 */
[----:B------:R-:W-:Y:S01]  /*12b0*/  FMUL R0, R11, R11 ;  /* 0x0000000b0b007220 */ /* 0x000fe20000400000 */
[----:B------:R-:W-:Y:S01]  /*12c0*/  FADD R10, R9, R10 ;  /* 0x0000000a090a7221 */ /* 0x000fe20000000000 */
[----:B------:R-:W-:Y:S01]  /*12d0*/  FADD R9, R2, -R15 ;  /* 0x8000000f02097221 */ /* 0x000fe20000000000 */
[----:B------:R-:W-:Y:S01]  /*12e0*/  FADD R15, R15, -R8 ;  /* 0x800000080f0f7221 */ /* 0x000fe20000000000 */
[----:B------:R-:W-:Y:S01]  /*12f0*/  FMUL R11, R0, 36 ;  /* 0x42100000000b7820 */ /* 0x000fe20000400000 */
[----:B------:R-:W1:Y:S01]  /*1300*/  LDC.64 R22, c[0x0][0x218] ;  /* 0x00008600ff167b82 */ /* 0x000e620000000a00 */
[----:B------:R-:W-:Y:S01]  /*1310*/  FFMA R9, R6, R9, R20 ;  /* 0x0000000906097223 */ /* 0x000fe20000000014 */
[----:B------:R-:W-:Y:S01]  /*1320*/  FFMA R8, R15, 0.125, R8 ;  /* 0x3e0000000f087823 */ /* 0x000fe20000000008 */
[----:B------:R-:W-:Y:S01]  /*1330*/  FFMA R10, R11, 0.14285714924335479736, R10 ;  /* 0x3e1249250b0a7823 */ /* 0x000fe2000000000a */
[----:B------:R-:W-:-:S03]  /*1340*/  FMUL R0, R15, R15 ;  /* 0x0000000f0f007220 */ /* 0x000fc60000400000 */
[----:B------:R-:W2:Y:S01]  /*1350*/  SHFL.BFLY PT, R11, R8, 0x10, 0x1f ;  /* 0x0e001f00080b7f89 */ /* 0x000ea200000e0000 */
[----:B------:R-:W-:Y:S01]  /*1360*/  FADD R9, R9, R10 ;  /* 0x0000000a09097221 */ /* 0x000fe20000000000 */
[----:B------:R-:W-:Y:S01]  /*1370*/  FMUL R0, R0, 42 ;  /* 0x4228000000007820 */ /* 0x000fe20000400000 */
[----:B------:R-:W3:Y:S03]  /*1380*/  LDC.64 R20, c[0x0][0x220] ;  /* 0x00008800ff147b82 */ /* 0x000ee60000000a00 */
[----:B------:R-:W-:-:S05]  /*1390*/  FFMA R0, R0, 0.125, R9 ;  /* 0x3e00000000007823 */ /* 0x000fca0000000009 */
[----:B------:R-:W4:Y:S01]  /*13a0*/  SHFL.BFLY PT, R9, R0, 0x10, 0x1f ;  /* 0x0e001f0000097f89 */ /* 0x000f2200000e0000 */
[----:B--2---:R-:W-:-:S04]  /*13b0*/  FADD R11, -R8, R11 ;  /* 0x0000000b080b7221 */ /* 0x004fc80000000100 */
[C---:B------:R-:W-:Y:S01]  /*13c0*/  FMUL R2, R11.reuse, R11 ;  /* 0x0000000b0b027220 */ /* 0x040fe20000400000 */
[----:B------:R-:W-:-:S03]  /*13d0*/  FFMA R11, R11, 0.5, R8 ;  /* 0x3f0000000b0b7823 */ /* 0x000fc60000000008 */
[----:B------:R-:W-:Y:S02]  /*13e0*/  FMUL R2, R2, 48 ;  /* 0x4240000002027820 */ /* 0x000fe40000400000 */
[----:B------:R-:W2:Y:S01]  /*13f0*/  SHFL.BFLY PT, R6, R11, 0x8, 0x1f ;  /* 0x0d001f000b067f89 */ /* 0x000ea200000e0000 */
[----:B----4-:R-:W-:-:S04]  /*1400*/  FADD R9, R0, R9 ;  /* 0x0000000900097221 */ /* 0x010fc80000000000 */
[----:B------:R-:W-:-:S05]  /*1410*/  FFMA R2, R2, 0.5, R9 ;  /* 0x3f00000002027823 */ /* 0x000fca0000000009 */
[----:B------:R-:W4:Y:S01]  /*1420*/  SHFL.BFLY PT, R9, R2, 0x8, 0x1f ;  /* 0x0d001f0002097f89 */ /* 0x000f2200000e0000 */
[----:B--2---:R-:W-:-:S04]  /*1430*/  FADD R6, -R11, R6 ;  /* 0x000000060b067221 */ /* 0x004fc80000000100 */
[C---:B------:R-:W-:Y:S01]  /*1440*/  FMUL R8, R6.reuse, R6 ;  /* 0x0000000606087220 */ /* 0x040fe20000400000 */
[----:B------:R-:W-:-:S03]  /*1450*/  FFMA R6, R6, 0.5, R11 ;  /* 0x3f00000006067823 */ /* 0x000fc6000000000b */
[----:B------:R-:W-:Y:S02]  /*1460*/  FMUL R8, R8, 96 ;  /* 0x42c0000008087820 */ /* 0x000fe40000400000 */
[----:B------:R-:W2:Y:S01]  /*1470*/  SHFL.BFLY PT, R13, R6, 0x4, 0x1f ;  /* 0x0c801f00060d7f89 */ /* 0x000ea200000e0000 */
[----:B----4-:R-:W-:Y:S02]  /*1480*/  FADD R9, R2, R9 ;  /* 0x0000000902097221 */ /* 0x010fe40000000000 */
[----:B------:R-:W4:Y:S02]  /*1490*/  S2R R2, SR_TID.X ;  /* 0x0000000000027919 */ /* 0x000f240000002100 */
[----:B------:R-:W-:-:S05]  /*14a0*/  FFMA R8, R8, 0.5, R9 ;  /* 0x3f00000008087823 */ /* 0x000fca0000000009 */
[----:B------:R-:W5:Y:S01]  /*14b0*/  SHFL.BFLY PT, R9, R8, 0x4, 0x1f ;  /* 0x0c801f0008097f89 */ /* 0x000f6200000e0000 */
[----:B--2---:R-:W-:-:S04]  /*14c0*/  FADD R13, -R6, R13 ;  /* 0x0000000d060d7221 */ /* 0x004fc80000000100 */
[C---:B------:R-:W-:Y:S01]  /*14d0*/  FMUL R0, R13.reuse, R13 ;  /* 0x0000000d0d007220 */ /* 0x040fe20000400000 */
[----:B------:R-:W-:-:S03]  /*14e0*/  FFMA R13, R13, 0.5, R6 ;  /* 0x3f0000000d0d7823 */ /* 0x000fc60000000006 */
[----:B------:R-:W-:Y:S01]  /*14f0*/  FMUL R0, R0, 192 ;  /* 0x4340000000007820 */ /* 0x000fe20000400000 */
[----:B-----5:R-:W-:Y:S01]  /*1500*/  FADD R9, R8, R9 ;  /* 0x0000000908097221 */ /* 0x020fe20000000000 */
[----:B------:R-:W2:Y:S01]  /*1510*/  SHFL.BFLY PT, R10, R13, 0x2, 0x1f ;  /* 0x0c401f000d0a7f89 */ /* 0x000ea200000e0000 */
[----:B----4-:R-:W-:Y:S02]  /*1520*/  LOP3.LUT P0, RZ, R2, 0x1f, RZ, 0xc0, !PT ;  /* 0x0000001f02ff7812 */ /* 0x010fe4000780c0ff */
[----:B------:R-:W-:Y:S01]  /*1530*/  FFMA R0, R0, 0.5, R9 ;  /* 0x3f00000000007823 */ /* 0x000fe20000000009 */
[----:B------:R-:W-:Y:S02]  /*1540*/  SHF.R.U32.HI R15, RZ, 0x3, R2 ;  /* 0x00000003ff0f7819 */ /* 0x000fe40000011602 */
[C---:B------:R-:W-:Y:S02]  /*1550*/  ISETP.GE.AND P1, PT, R2.reuse, 0x10, PT ;  /* 0x000000100200780c */ /* 0x040fe40003f26270 */
[----:B------:R-:W4:Y:S01]  /*1560*/  SHFL.BFLY PT, R9, R0, 0x2, 0x1f ;  /* 0x0c401f0000097f89 */ /* 0x000f2200000e0000 */
[----:B------:R-:W-:-:S05]  /*1570*/  LEA R12, R2, UR4, 0x2 ;  /* 0x00000004020c7c11 */ /* 0x000fca000f8e10ff */
[----:B------:R-:W-:Y:S01]  /*1580*/  @!P0 MOV R16, 0x44c00000 ;  /* 0x44c0000000108802 */ /* 0x000fe20000000f00 */
[----:B--2---:R-:W-:-:S04]  /*1590*/  FADD R10, -R13, R10 ;  /* 0x0000000a0d0a7221 */ /* 0x004fc80000000100 */
[C---:B------:R-:W-:Y:S01]  /*15a0*/  FMUL R6, R10.reuse, R10 ;  /* 0x0000000a0a067220 */ /* 0x040fe20000400000 */
[----:B------:R-:W-:Y:S01]  /*15b0*/  FFMA R10, R10, 0.5, R13 ;  /* 0x3f0000000a0a7823 */ /* 0x000fe2000000000d */
[----:B------:R-:W-:Y:S01]  /*15c0*/  SHF.R.U32.HI R13, RZ, 0x6, R2 ;  /* 0x00000006ff0d7819 */ /* 0x000fe20000011602 */
[----:B----4-:R-:W-:Y:S01]  /*15d0*/  FADD R9, R0, R9 ;  /* 0x0000000900097221 */ /* 0x010fe20000000000 */
[----:B------:R-:W-:Y:S02]  /*15e0*/  FMUL R6, R6, 384 ;  /* 0x43c0000006067820 */ /* 0x000fe40000400000 */
[----:B------:R-:W2:Y:S01]  /*15f0*/  SHFL.BFLY PT, R11, R10, 0x1, 0x1f ;  /* 0x0c201f000a0b7f89 */ /* 0x000ea200000e0000 */
[----:B------:R-:W-:Y:S01]  /*1600*/  SGXT.U32 R13, R13, 0x3 ;  /* 0x000000030d0d781a */ /* 0x000fe20000000000 */
[----:B------:R-:W-:-:S03]  /*1610*/  FFMA R6, R6, 0.5, R9 ;  /* 0x3f00000006067823 */ /* 0x000fc60000000009 */
[----:B------:R-:W-:Y:S02]  /*1620*/  SHF.L.U32 R0, R13, 0x3, RZ ;  /* 0x000000030d007819 */ /* 0x000fe400000006ff */
[----:B------:R-:W4:Y:S02]  /*1630*/  SHFL.BFLY PT, R9, R6, 0x1, 0x1f ;  /* 0x0c201f0006097f89 */ /* 0x000f2400000e0000 */
[----:B------:R-:W-:-:S05]  /*1640*/  LOP3.LUT R15, R0, 0x4, R15, 0xf8, !PT ;  /* 0x00000004000f7812 */ /* 0x000fca00078ef80f */
[----:B------:R-:W-:Y:S01]  /*1650*/  @!P0 STS [R15+UR4+0x80], R16 ;  /* 0x000080100f008988 */ /* 0x000fe20008000804 */
[----:B--2---:R-:W-:-:S04]  /*1660*/  FADD R11, -R10, R11 ;  /* 0x0000000b0a0b7221 */ /* 0x004fc80000000100 */
[C---:B------:R-:W-:Y:S01]  /*1670*/  FMUL R8, R11.reuse, R11 ;  /* 0x0000000b0b087220 */ /* 0x040fe20000400000 */
[----:B------:R-:W-:Y:S01]  /*1680*/  FFMA R10, R11, 0.5, R10 ;  /* 0x3f0000000b0a7823 */ /* 0x000fe2000000000a */
[----:B----4-:R-:W-:Y:S02]  /*1690*/  FADD R9, R6, R9 ;  /* 0x0000000906097221 */ /* 0x010fe40000000000 */
[----:B------:R-:W-:Y:S02]  /*16a0*/  FMUL R8, R8, 768 ;  /* 0x4440000008087820 */ /* 0x000fe40000400000 */
[----:B------:R2:W-:Y:S02]  /*16b0*/  @!P0 STS [R15+UR4], R10 ;  /* 0x0000000a0f008988 */ /* 0x0005e40008000804 */
[----:B------:R-:W-:-:S05]  /*16c0*/  FFMA R8, R8, 0.5, R9 ;  /* 0x3f00000008087823 */ /* 0x000fca0000000009 */
[----:B------:R-:W-:Y:S01]  /*16d0*/  @!P0 STS [R15+UR4+0x40], R8 ;  /* 0x000040080f008988 */ /* 0x000fe20008000804 */
[----:B--2---:R-:W-:Y:S01]  /*16e0*/  LOP3.LUT R10, R2, 0x1, RZ, 0xc0, !PT ;  /* 0x00000001020a7812 */ /* 0x004fe200078ec0ff */
[----:B------:R-:W-:Y:S06]  /*16f0*/  BAR.SYNC.DEFER_BLOCKING 0x0 ;  /* 0x0000000000007b1d */ /* 0x000fec0000010000 */
[----:B------:R-:W2:Y:S04]  /*1700*/  @!P1 LDS R3, [R12+0x80] ;  /* 0x000080000c039984 */ /* 0x000ea80000000800 */
[----:B------:R-:W4:Y:S04]  /*1710*/  @!P1 LDS R4, [R12] ;  /* 0x000000000c049984 */ /* 0x000f280000000800 */
[----:B------:R-:W5:Y:S04]  /*1720*/  @!P1 LDS R5, [R12+0x40] ;  /* 0x000040000c059984 */ /* 0x000f680000000800 */
[----:B--2---:R-:W2:Y:S04]  /*1730*/  SHFL.BFLY PT, R6, R3, 0x1, 0x1f ;  /* 0x0c201f0003067f89 */ /* 0x004ea800000e0000 */
[----:B----4-:R-:W4:Y:S04]  /*1740*/  SHFL.BFLY PT, R9, R4, 0x1, 0x1f ;  /* 0x0c201f0004097f89 */ /* 0x010f2800000e0000 */
[----:B-----5:R-:W5:Y:S01]  /*1750*/  SHFL.BFLY PT, R8, R5, 0x1, 0x1f ;  /* 0x0c201f0005087f89 */ /* 0x020f6200000e0000 */
[----:B--2---:R-:W-:-:S04]  /*1760*/  FADD R19, R3, R6 ;  /* 0x0000000603137221 */ /* 0x004fc80000000000 */
[C---:B------:R-:W-:Y:S01]  /*1770*/  FMUL R14, R19.reuse, 0.25 ;  /* 0x3e800000130e7820 */ /* 0x040fe20000400000 */
[C---:B------:R-:W-:Y:S01]  /*1780*/  FSETP.GEU.AND P1, PT, |R19|.reuse, 1.175494350822287508e-38, PT ;  /* 0x008000001300780b */ /* 0x040fe20003f2e200 */
[----:B----4-:R-:W-:Y:S01]  /*1790*/  FADD R9, -R4, R9 ;  /* 0x0000000904097221 */ /* 0x010fe20000000100 */
[----:B------:R-:W-:Y:S01]  /*17a0*/  FSETP.GT.AND P0, PT, |R19|, 8.50705917302346158658e+37, PT ;  /* 0x7e8000001300780b */ /* 0x000fe20003f04200 */
[----:B-----5:R-:W-:-:S03]  /*17b0*/  FADD R8, R5, R8 ;  /* 0x0000000805087221 */ /* 0x020fc60000000000 */
[----:B------:R-:W-:-:S07]  /*17c0*/  FSEL R14, R14, R19, P0 ;  /* 0x000000130e0e7208 */ /* 0x000fce0000000000 */
[----:B------:R-:W-:Y:S02]  /*17d0*/  @!P1 FMUL R14, R14, 16777216 ;  /* 0x4b8000000e0e9820 */ /* 0x000fe40000400000 */
[----:B------:R-:W-:Y:S01]  /*17e0*/  @P0 FMUL R6, R6, 0.25 ;  /* 0x3e80000006060820 */ /* 0x000fe20000400000 */
[----:B------:R-:W-:Y:S01]  /*17f0*/  ISETP.NE.U32.AND P0, PT, R10, 0x1, PT ;  /* 0x000000010a00780c */ /* 0x000fe20003f05070 */
[----:B------:R-:W2:Y:S01]  /*1800*/  MUFU.RCP R11, R14 ;  /* 0x0000000e000b7308 */ /* 0x000ea20000001000 */
[----:B------:R-:W-:Y:S01]  /*1810*/  FMUL R10, R9, R9 ;  /* 0x00000009090a7220 */ /* 0x000fe20000400000 */
[----:B------:R-:W-:Y:S01]  /*1820*/  @!P1 FMUL R6, R6, 16777216 ;  /* 0x4b80000006069820 */ /* 0x000fe20000400000 */
[----:B------:R-:W-:Y:S02]  /*1830*/  FSETP.NEU.AND P1, PT, R19, RZ, PT ;  /* 0x000000ff1300720b */ /* 0x000fe40003f2d000 */
[C---:B------:R-:W-:Y:S01]  /*1840*/  ISETP.LT.AND P0, PT, R2.reuse, 0x10, P0 ;  /* 0x000000100200780c */ /* 0x040fe20000701270 */
[----:B------:R-:W-:Y:S01]  /*1850*/  FMUL R10, R3, R10 ;  /* 0x0000000a030a7220 */ /* 0x000fe20000400000 */
[----:B--2---:R-:W-:Y:S01]  /*1860*/  FMUL R11, R11, R6 ;  /* 0x000000060b0b7220 */ /* 0x004fe20000400000 */
[----:B------:R-:W-:-:S10]  /*1870*/  SHF.L.U32 R6, R2, 0x3, RZ ;  /* 0x0000000302067819 */ /* 0x000fd400000006ff */
[----:B------:R2:W-:Y:S01]  /*1880*/  @P0 STS [R12+0x80], R19 ;  /* 0x000080130c000388 */ /* 0x0005e20000000800 */
[----:B------:R-:W-:Y:S02]  /*1890*/  FSEL R11, R11, RZ, P1 ;  /* 0x000000ff0b0b7208 */ /* 0x000fe40000800000 */
[----:B------:R-:W-:-:S03]  /*18a0*/  LOP3.LUT R6, R6, 0x1f8, RZ, 0xc0, !PT ;  /* 0x000001f806067812 */ /* 0x000fc600078ec0ff */
[----:B------:R-:W-:Y:S01]  /*18b0*/  FFMA R5, R9, R11, R4 ;  /* 0x0000000b09057223 */ /* 0x000fe20000000004 */
[----:B------:R-:W-:Y:S01]  /*18c0*/  FFMA R25, R11, R10, R8 ;  /* 0x0000000a0b197223 */ /* 0x000fe20000000008 */
[----:B------:R-:W-:-:S03]  /*18d0*/  IADD3 R3, R6, R7, RZ ;  /* 0x0000000706037210 */ /* 0x000fc60007ffe0ff */
[----:B------:R-:W-:Y:S02]  /*18e0*/  @P0 STS [R12], R5 ;  /* 0x000000050c000388 */ /* 0x000fe40000000800 */
[----:B------:R-:W-:Y:S02]  /*18f0*/  IMAD.WIDE R8, R3, 0x2, R36 ;  /* 0x0000000203087825 */ /* 0x000fe400078e0224 */
[----:B------:R4:W-:Y:S01]  /*1900*/  @P0 STS [R12+0x40], R25 ;  /* 0x000040190c000388 */ /* 0x0009e20000000800 */
[----:B------:R-:W-:Y:S06]  /*1910*/  BAR.SYNC.DEFER_BLOCKING 0x0 ;  /* 0x0000000000007b1d */ /* 0x000fec0000010000 */
[----:B------:R-:W5:Y:S01]  /*1920*/  LDG.E.EF.128 R8, desc[UR6][R8.64] ;  /* 0x0000000608087981 */ /* 0x000f62000c0e1d00 */
[----:B------:R-:W-:-:S03]  /*1930*/  LOP3.LUT R4, R2, 0x1ff, RZ, 0xc0, !PT ;  /* 0x000001ff02047812 */ /* 0x000fc600078ec0ff */
[----:B------:R-:W4:Y:S02]  /*1940*/  LDS R12, [R0+UR4+0x40] ;  /* 0x00004004000c7984 */ /* 0x000f240008000800 */
[C---:B-1----:R-:W-:Y:S02]  /*1950*/  IMAD.WIDE.U32 R2, R4.reuse, 0x2, R22 ;  /* 0x0000000204027825 */ /* 0x042fe400078e0016 */
[----:B------:R1:W1:Y:S02]  /*1960*/  LDS R5, [R0+UR4] ;  /* 0x0000000400057984 */ /* 0x0002640008000800 */
[----:B---3--:R-:W-:Y:S02]  /*1970*/  IMAD.WIDE.U32 R14, R4, 0x2, R20 ;  /* 0x00000002040e7825 */ /* 0x008fe400078e0014 */
[----:B------:R-:W3:Y:S04]  /*1980*/  LDG.E.EL.U16 R16, desc[UR6][R2.64] ;  /* 0x0000000602107981 */ /* 0x000ee8000c2e1500 */
[----:B------:R-:W3:Y:S04]  /*1990*/  LDG.E.EL.U16 R18, desc[UR6][R14.64] ;  /* 0x000000060e127981 */ /* 0x000ee8000c2e1500 */
[----:B--2---:R2:W3:Y:S04]  /*19a0*/  LDG.E.EL.U16 R19, desc[UR6][R2.64+0x1800] ;  /* 0x0018000602137981 */ /* 0x0044e8000c2e1500 */
[----:B------:R1:W3:Y:S01]  /*19b0*/  LDG.E.EL.U16 R24, desc[UR6][R14.64+0x1800] ;  /* 0x001800060e187981 */ /* 0x0002e2000c2e1500 */
[----:B----4-:R-:W-:-:S10]  /*19c0*/  HFMA2.MMA R25, -RZ, RZ, 0.7080078125, -0.052093505859375 ;  /* 0x39aaaaabff197435 */ /* 0x010fd400000001ff */
[----:B0-----:R-:W-:Y:S01]  /*19d0*/  FFMA R12, R12, R25, 9.9999999747524270788e-07 ;  /* 0x358637bd0c0c7423 */ /* 0x001fe20000000019 */
[----:B------:R-:W-:-:S03]  /*19e0*/  IMAD R25, R13, 0x208, R6 ;  /* 0x000002080d197824 */ /* 0x000fc600078e0206 */
[----:B--2---:R-:W0:Y:S02]  /*19f0*/  MUFU.RSQ R2, R12 ;  /* 0x0000000c00027308 */ /* 0x004e240000001400 */
[----:B-1----:R-:W-:Y:S01]  /*1a00*/  LEA R0, R25, UR4, 0x2 ;  /* 0x0000000419007c11 */ /* 0x002fe2000f8e10ff */
[----:B------:R-:W-:Y:S01]  /*1a10*/  BAR.SYNC.DEFER_BLOCKING 0x0 ;  /* 0x0000000000007b1d */ /* 0x000fe20000010000 */
[C---:B-----5:R-:W-:Y:S02]  /*1a20*/  PRMT R13, R10.reuse, 0x7632, R13 ;  /* 0x000076320a0d7816 */ /* 0x060fe4000000000d */
[----:B------:R-:W-:Y:S02]  /*1a30*/  SHF.L.U32 R28, R10, 0x10, RZ ;  /* 0x000000100a1c7819 */ /* 0x000fe400000006ff */
[----:B------:R-:W-:Y:S02]  /*1a40*/  PRMT R10, R11, 0x7632, R10 ;  /* 0x000076320b0a7816 */ /* 0x000fe4000000000a */
[----:B------:R-:W-:-:S02]  /*1a50*/  PRMT R3, R8, 0x7632, R3 ;  /* 0x0000763208037816 */ /* 0x000fc40000000003 */
[----:B------:R-:W-:Y:S02]  /*1a60*/  SHF.L.U32 R14, R8, 0x10, RZ ;  /* 0x00000010080e7819 */ /* 0x000fe400000006ff */
[----:B------:R-:W-:Y:S02]  /*1a70*/  PRMT R8, R9, 0x7632, R8 ;  /* 0x0000763209087816 */ /* 0x000fe40000000008 */
[----:B------:R-:W-:Y:S01]  /*1a80*/  SHF.L.U32 R32, R11, 0x10, RZ ;  /* 0x000000100b207819 */ /* 0x000fe200000006ff */
[----:B------:R-:W-:Y:S01]  /*1a90*/  FADD R15, -R5, R14 ;  /* 0x0000000e050f7221 */ /* 0x000fe20000000100 */
[----:B------:R-:W-:Y:S02]  /*1aa0*/  SHF.L.U32 R34, R10, 0x10, RZ ;  /* 0x000000100a227819 */ /* 0x000fe400000006ff */
[----:B------:R-:W-:Y:S01]  /*1ab0*/  SHF.L.U32 R26, R9, 0x10, RZ ;  /* 0x00000010091a7819 */ /* 0x000fe200000006ff */
[----:B------:R-:W-:Y:S01]  /*1ac0*/  FADD R11, -R5, R32 ;  /* 0x00000020050b7221 */ /* 0x000fe20000000100 */
[----:B------:R-:W-:Y:S01]  /*1ad0*/  SHF.L.U32 R30, R13, 0x10, RZ ;  /* 0x000000100d1e7819 */ /* 0x000fe200000006ff */
[----:B------:R-:W-:Y:S01]  /*1ae0*/  FADD R9, -R5, R28 ;  /* 0x0000001c05097221 */ /* 0x000fe20000000100 */
[----:B------:R-:W-:Y:S01]  /*1af0*/  SHF.L.U32 R10, R3, 0x10, RZ ;  /* 0x00000010030a7819 */ /* 0x000fe200000006ff */
[C---:B------:R-:W-:Y:S01]  /*1b00*/  FADD R13, -R5.reuse, R34 ;  /* 0x00000022050d7221 */ /* 0x040fe20000000100 */
[----:B------:R-:W-:Y:S01]  /*1b10*/  SHF.L.U32 R8, R8, 0x10, RZ ;  /* 0x0000001008087819 */ /* 0x000fe200000006ff */
[C---:B------:R-:W-:Y:S01]  /*1b20*/  FADD R29, -R5.reuse, R26 ;  /* 0x0000001a051d7221 */ /* 0x040fe20000000100 */
[C---:B------:R-:W-:Y:S01]  /*1b30*/  FADD R3, -R5.reuse, R30 ;  /* 0x0000001e05037221 */ /* 0x040fe20000000100 */
[C---:B------:R-:W-:Y:S01]  /*1b40*/  FADD R27, -R5.reuse, R10 ;  /* 0x0000000a051b7221 */ /* 0x040fe20000000100 */
[C---:B0-----:R-:W-:Y:S01]  /*1b50*/  FMUL R10, R2.reuse, R11 ;  /* 0x0000000b020a7220 */ /* 0x041fe20000400000 */
[----:B------:R-:W-:Y:S01]  /*1b60*/  FADD R31, -R5, R8 ;  /* 0x00000008051f7221 */ /* 0x000fe20000000100 */
[C---:B------:R-:W-:Y:S01]  /*1b70*/  FMUL R8, R2.reuse, R9 ;  /* 0x0000000902087220 */ /* 0x040fe20000400000 */
[C---:B------:R-:W-:Y:S01]  /*1b80*/  FMUL R12, R2.reuse, R15 ;  /* 0x0000000f020c7220 */ /* 0x040fe20000400000 */
[C---:B------:R-:W-:Y:S01]  /*1b90*/  FMUL R11, R2.reuse, R13 ;  /* 0x0000000d020b7220 */ /* 0x040fe20000400000 */
[C---:B------:R-:W-:Y:S01]  /*1ba0*/  FMUL R14, R2.reuse, R29 ;  /* 0x0000001d020e7220 */ /* 0x040fe20000400000 */
[C---:B------:R-:W-:Y:S01]  /*1bb0*/  FMUL R9, R2.reuse, R3 ;  /* 0x0000000302097220 */ /* 0x040fe20000400000 */
[C---:B------:R-:W-:Y:S01]  /*1bc0*/  FMUL R15, R2.reuse, R31 ;  /* 0x0000001f020f7220 */ /* 0x040fe20000400000 */
[----:B------:R-:W-:Y:S01]  /*1bd0*/  FMUL R13, R2, R27 ;  /* 0x0000001b020d7220 */ /* 0x000fe20000400000 */
[----:B------:R-:W-:-:S02]  /*1be0*/  LEA R3, R4, UR4, 0x2 ;  /* 0x0000000404037c11 */ /* 0x000fc4000f8e10ff */
[----:B------:R0:W-:Y:S01]  /*1bf0*/  STS.128 [R0+0x10], R8 ;  /* 0x0000100800007388 */ /* 0x0001e20000000c00 */
[----:B---3--:R-:W-:Y:S02]  /*1c00*/  SHF.L.U32 R16, R16, 0x10, RZ ;  /* 0x0000001010107819 */ /* 0x008fe400000006ff */
[----:B------:R-:W-:Y:S01]  /*1c10*/  SHF.L.U32 R19, R19, 0x10, RZ ;  /* 0x0000001013137819 */ /* 0x000fe200000006ff */
[----:B------:R-:W-:Y:S01]  /*1c20*/  STS.128 [R0], R12 ;  /* 0x0000000c00007388 */ /* 0x000fe20000000c00 */
[----:B------:R-:W-:Y:S01]  /*1c30*/  SHF.L.U32 R24, R24, 0x10, RZ ;  /* 0x0000001018187819 */ /* 0x000fe200000006ff */
[----:B------:R-:W-:Y:S04]  /*1c40*/  BAR.SYNC.DEFER_BLOCKING 0x0 ;  /* 0x0000000000007b1d */ /* 0x000fe80000010000 */
[----:B------:R-:W-:Y:S01]  /*1c50*/  FADD R24, R19, R24 ;  /* 0x0000001813187221 */ /* 0x000fe20000000000 */
[----:B0-----:R-:W-:-:S02]  /*1c60*/  SHF.L.U32 R9, R18, 0x10, RZ ;  /* 0x0000001012097819 */ /* 0x001fc400000006ff */
[----:B------:R-:W-:-:S03]  /*1c70*/  LEA R18, R4, UR4, 0x1 ;  /* 0x0000000404127c11 */ /* 0x000fc6000f8e08ff */
[----:B------:R-:W-:Y:S01]  /*1c80*/  FADD R9, R16, R9 ;  /* 0x0000000910097221 */ /* 0x000fe20000000000 */
[----:B------:R-:W-:-:S03]  /*1c90*/  LEA R16, R25, UR4, 0x1 ;  /* 0x0000000419107c11 */ /* 0x000fc6000f8e08ff */
[----:B------:R-:W-:Y:S01]  /*1ca0*/  FADD R9, R9, 1 ;  /* 0x3f80000009097421 */ /* 0x000fe20000000000 */
[----:B------:R-:W0:Y:S04]  /*1cb0*/  LDS R30, [R3] ;  /* 0x00000000031e7984 */ /* 0x000e280000000800 */
[----:B------:R-:W1:Y:S04]  /*1cc0*/  LDS R31, [R3+0x820] ;  /* 0x00082000031f7984 */ /* 0x000e680000000800 */
[----:B------:R-:W2:Y:S04]  /*1cd0*/  LDS R32, [R3+0x1040] ;  /* 0x0010400003207984 */ /* 0x000ea80000000800 */
[----:B------:R-:W3:Y:S04]  /*1ce0*/  LDS R33, [R3+0x1860] ;  /* 0x0018600003217984 */ /* 0x000ee80000000800 */
[----:B------:R-:W4:Y:S04]  /*1cf0*/  LDS R27, [R3+0x2080] ;  /* 0x00208000031b7984 */ /* 0x000f280000000800 */
[----:B------:R-:W5:Y:S04]  /*1d00*/  LDS R28, [R3+0x28a0] ;  /* 0x0028a000031c7984 */ /* 0x000f680000000800 */
[----:B------:R-:W5:Y:S04]  /*1d10*/  LDS R29, [R3+0x30c0] ;  /* 0x0030c000031d7984 */ /* 0x000f680000000800 */
[----:B------:R-:W5:Y:S01]  /*1d20*/  LDS R26, [R3+0x38e0] ;  /* 0x0038e000031a7984 */ /* 0x000f620000000800 */
[-CC-:B0-----:R-:W-:Y:S01]  /*1d30*/  FFMA R30, R30, R9.reuse, R24.reuse ;  /* 0x000000091e1e7223 */ /* 0x181fe20000000018 */
[-CC-:B-1----:R-:W-:Y:S01]  /*1d40*/  FFMA R31, R31, R9.reuse, R24.reuse ;  /* 0x000000091f1f7223 */ /* 0x182fe20000000018 */
[----:B--2---:R-:W-:-:S04]  /*1d50*/  FFMA R32, R32, R9, R24 ;  /* 0x0000000920207223 */ /* 0x004fc80000000018 */
[----:B------:R-:W-:Y:S01]  /*1d60*/  F2FP.BF16.F32.PACK_AB R30, R31, R30 ;  /* 0x0000001e1f1e723e */ /* 0x000fe200000010ff */
[----:B------:R-:W-:Y:S01]  /*1d70*/  BAR.SYNC.DEFER_BLOCKING 0x0 ;  /* 0x0000000000007b1d */ /* 0x000fe20000010000 */
[-CC-:B---3--:R-:W-:Y:S01]  /*1d80*/  FFMA R33, R33, R9.reuse, R24.reuse ;  /* 0x0000000921217223 */ /* 0x188fe20000000018 */
[----:B----4-:R-:W-:-:S04]  /*1d90*/  FFMA R27, R27, R9, R24 ;  /* 0x000000091b1b7223 */ /* 0x010fc80000000018 */
[----:B------:R-:W-:Y:S01]  /*1da0*/  F2FP.BF16.F32.PACK_AB R32, R33, R32 ;  /* 0x000000202120723e */ /* 0x000fe200000010ff */
[----:B------:R-:W-:Y:S02]  /*1db0*/  IMAD R33, R17, 0xc00, R6 ;  /* 0x00000c0011217824 */ /* 0x000fe400078e0206 */
[-C--:B-----5:R-:W-:Y:S01]  /*1dc0*/  FFMA R28, R28, R9.reuse, R24 ;  /* 0x000000091c1c7223 */ /* 0x0a0fe20000000018 */
[----:B------:R-:W-:Y:S01]  /*1dd0*/  PRMT R12, R32, 0x7632, R12 ;  /* 0x00007632200c7816 */ /* 0x000fe2000000000c */
[----:B------:R-:W-:-:S03]  /*1de0*/  FFMA R29, R29, R9, R24 ;  /* 0x000000091d1d7223 */ /* 0x000fc60000000018 */
[----:B------:R-:W-:Y:S02]  /*1df0*/  F2FP.BF16.F32.PACK_AB R27, R28, R27 ;  /* 0x0000001b1c1b723e */ /* 0x000fe400000010ff */
[----:B------:R-:W-:Y:S01]  /*1e00*/  LOP3.LUT R28, R6, 0x200, RZ, 0xfc, !PT ;  /* 0x00000200061c7812 */ /* 0x000fe200078efcff */
[----:B------:R-:W-:Y:S01]  /*1e10*/  FFMA R26, R26, R9, R24 ;  /* 0x000000091a1a7223 */ /* 0x000fe20000000018 */
[----:B------:R-:W-:Y:S01]  /*1e20*/  PRMT R9, R30, 0x7632, R9 ;  /* 0x000076321e097816 */ /* 0x000fe20000000009 */
[----:B------:R-:W0:Y:S01]  /*1e30*/  LDC.64 R24, c[0x0][0x228] ;  /* 0x00008a00ff187b82 */ /* 0x000e220000000a00 */
[----:B------:R-:W-:Y:S02]  /*1e40*/  PRMT R14, R27, 0x7632, R14 ;  /* 0x000076321b0e7816 */ /* 0x000fe4000000000e */
[----:B------:R-:W-:Y:S01]  /*1e50*/  F2FP.BF16.F32.PACK_AB R26, R26, R29 ;  /* 0x0000001d1a1a723e */ /* 0x000fe200000010ff */
[----:B------:R-:W-:Y:S01]  /*1e60*/  STS.U16 [R18], R30 ;  /* 0x0000001e12007388 */ /* 0x000fe20000000400 */
[----:B------:R-:W-:-:S02]  /*1e70*/  IADD3 R13, R7, R28, RZ ;  /* 0x0000001c070d7210 */ /* 0x000fc40007ffe0ff */
[----:B------:R-:W-:Y:S01]  /*1e80*/  PRMT R19, R26, 0x7632, R19 ;  /* 0x000076321a137816 */ /* 0x000fe20000000013 */
[----:B------:R-:W-:Y:S04]  /*1e90*/  STS.U16 [R18+0x410], R9 ;  /* 0x0004100912007388 */ /* 0x000fe80000000400 */
[----:B------:R0:W-:Y:S04]  /*1ea0*/  STS.U16 [R18+0x820], R32 ;  /* 0x0008202012007388 */ /* 0x0001e80000000400 */
[----:B------:R1:W-:Y:S04]  /*1eb0*/  STS.U16 [R18+0xc30], R12 ;  /* 0x000c300c12007388 */ /* 0x0003e80000000400 */
[----:B------:R-:W-:Y:S04]  /*1ec0*/  STS.U16 [R18+0x1040], R27 ;  /* 0x0010401b12007388 */ /* 0x000fe80000000400 */
[----:B------:R-:W-:Y:S01]  /*1ed0*/  STS.U16 [R18+0x1450], R14 ;  /* 0x0014500e12007388 */ /* 0x000fe20000000400 */
[----:B0-----:R-:W-:-:S03]  /*1ee0*/  IMAD.WIDE R32, R33, 0x2, R24 ;  /* 0x0000000221207825 */ /* 0x001fc600078e0218 */
[----:B------:R-:W-:Y:S01]  /*1ef0*/  STS.U16 [R18+0x1860], R26 ;  /* 0x0018601a12007388 */ /* 0x000fe20000000400 */
[----:B-1----:R-:W-:-:S03]  /*1f00*/  IMAD.WIDE R12, R13, 0x2, R36 ;  /* 0x000000020d0c7825 */ /* 0x002fc600078e0224 */
[----:B------:R-:W-:Y:S01]  /*1f10*/  STS.U16 [R18+0x1c70], R19 ;  /* 0x001c701312007388 */ /* 0x000fe20000000400 */
[----:B------:R-:W-:Y:S06]  /*1f20*/  BAR.SYNC.DEFER_BLOCKING 0x0 ;  /* 0x0000000000007b1d */ /* 0x000fec0000010000 */
[----:B------:R-:W0:Y:S04]  /*1f30*/  LDS.128 R8, [R16] ;  /* 0x0000000010087984 */ /* 0x000e280000000c00 */
[----:B0-----:R0:W-:Y:S04]  /*1f40*/  STG.E.128 desc[UR6][R32.64], R8 ;  /* 0x0000000820007986 */ /* 0x0011e8000c101d06 */
[----:B------:R-:W0:Y:S01]  /*1f50*/  LDG.E.EF.128 R12, desc[UR6][R12.64] ;  /* 0x000000060c0c7981 */ /* 0x000e22000c0e1d00 */
[----:B------:R-:W-:-:S05]  /*1f60*/  LOP3.LUT R27, R4, 0x200, RZ, 0xfc, !PT ;  /* 0x00000200041b7812 */ /* 0x000fca00078efcff */
[----:B------:R-:W-:-:S04]  /*1f70*/  IMAD.WIDE.U32 R30, R27, 0x2, R22 ;  /* 0x000000021b1e7825 */ /* 0x000fc800078e0016 */
[----:B------:R-:W-:Y:S01]  /*1f80*/  IMAD.WIDE.U32 R26, R27, 0x2, R20 ;  /* 0x000000021b1a7825 */ /* 0x000fe200078e0014 */
[----:B------:R-:W2:Y:S04]  /*1f90*/  LDG.E.EL.U16 R19, desc[UR6][R30.64] ;  /* 0x000000061e137981 */ /* 0x000ea8000c2e1500 */
[----:B------:R-:W3:Y:S04]  /*1fa0*/  LDG.E.EL.U16 R29, desc[UR6][R26.64] ;  /* 0x000000061a1d7981 */ /* 0x000ee8000c2e1500 */
[----:B------:R-:W4:Y:S04]  /*1fb0*/  LDG.E.EL.U16 R34, desc[UR6][R30.64+0x1800] ;  /* 0x001800061e227981 */ /* 0x000f28000c2e1500 */
[----:B------:R1:W5:Y:S01]  /*1fc0*/  LDG.E.EL.U16 R35, desc[UR6][R26.64+0x1800] ;  /* 0x001800061a237981 */ /* 0x000362000c2e1500 */
[----:B------:R-:W-:Y:S01]  /*1fd0*/  BAR.SYNC.DEFER_BLOCKING 0x0 ;  /* 0x0000000000007b1d */ /* 0x000fe20000010000 */
[----:B0-----:R-:W-:-:S02]  /*1fe0*/  PRMT R11, R13, 0x7632, R11 ;  /* 0x000076320d0b7816 */ /* 0x001fc4000000000b */
[----:B------:R-:W-:Y:S02]  /*1ff0*/  SHF.L.U32 R33, R13, 0x10, RZ ;  /* 0x000000100d217819 */ /* 0x000fe400000006ff */
[----:B------:R-:W-:Y:S02]  /*2000*/  PRMT R10, R12, 0x7632, R10 ;  /* 0x000076320c0a7816 */ /* 0x000fe4000000000a */
[----:B------:R-:W-:Y:S02]  /*2010*/  PRMT R13, R14, 0x7632, R13 ;  /* 0x000076320e0d7816 */ /* 0x000fe4000000000d */
[----:B------:R-:W-:Y:S02]  /*2020*/  PRMT R8, R15, 0x7632, R8 ;  /* 0x000076320f087816 */ /* 0x000fe40000000008 */
[----:B------:R-:W-:Y:S02]  /*2030*/  SHF.L.U32 R32, R12, 0x10, RZ ;  /* 0x000000100c207819 */ /* 0x000fe400000006ff */
[----:B-1----:R-:W-:-:S02]  /*2040*/  SHF.L.U32 R26, R14, 0x10, RZ ;  /* 0x000000100e1a7819 */ /* 0x002fc400000006ff */
[----:B------:R-:W-:Y:S01]  /*2050*/  SHF.L.U32 R12, R15, 0x10, RZ ;  /* 0x000000100f0c7819 */ /* 0x000fe200000006ff */
[----:B------:R-:W-:Y:S01]  /*2060*/  FADD R9, -R5, R32 ;  /* 0x0000002005097221 */ /* 0x000fe20000000100 */
[----:B------:R-:W-:Y:S02]  /*2070*/  SHF.L.U32 R10, R10, 0x10, RZ ;  /* 0x000000100a0a7819 */ /* 0x000fe400000006ff */
        /* <DEDUP_REMOVED lines=8> */
[C---:B------:R-:W-:Y:S01]  /*2100*/  FADD R26, -R5.reuse, R30 ;  /* 0x0000001e051a7221 */ /* 0x040fe20000000100 */
[----:B------:R-:W-:Y:S01]  /*2110*/  FADD R15, -R5, R8 ;  /* 0x00000008050f7221 */ /* 0x000fe20000000100 */
[C---:B------:R-:W-:Y:S01]  /*2120*/  FMUL R8, R2.reuse, R9 ;  /* 0x0000000902087220 */ /* 0x040fe20000400000 */
[C---:B------:R-:W-:Y:S01]  /*2130*/  FMUL R10, R2.reuse, R11 ;  /* 0x0000000b020a7220 */ /* 0x040fe20000400000 */
[C---:B------:R-:W-:Y:S01]  /*2140*/  FMUL R12, R2.reuse, R13 ;  /* 0x0000000d020c7220 */ /* 0x040fe20000400000 */
[C---:B------:R-:W-:Y:S01]  /*2150*/  FMUL R14, R2.reuse, R27 ;  /* 0x0000001b020e7220 */ /* 0x040fe20000400000 */
[C---:B------:R-:W-:Y:S01]  /*2160*/  FMUL R9, R2.reuse, R31 ;  /* 0x0000001f02097220 */ /* 0x040fe20000400000 */
[C---:B------:R-:W-:Y:S01]  /*2170*/  FMUL R11, R2.reuse, R33 ;  /* 0x00000021020b7220 */ /* 0x040fe20000400000 */
[C---:B------:R-:W-:Y:S01]  /*2180*/  FMUL R13, R2.reuse, R26 ;  /* 0x0000001a020d7220 */ /* 0x040fe20000400000 */
[----:B------:R-:W-:Y:S01]  /*2190*/  FMUL R15, R2, R15 ;  /* 0x0000000f020f7220 */ /* 0x000fe20000400000 */
[----:B--2---:R-:W-:-:S02]  /*21a0*/  SHF.L.U32 R19, R19, 0x10, RZ ;  /* 0x0000001013137819 */ /* 0x004fc400000006ff */
[----:B------:R3:W-:Y:S01]  /*21b0*/  STS.128 [R0], R8 ;  /* 0x0000000800007388 */ /* 0x0007e20000000c00 */
[----:B----4-:R-:W-:Y:S02]  /*21c0*/  SHF.L.U32 R34, R34, 0x10, RZ ;  /* 0x0000001022227819 */ /* 0x010fe400000006ff */
[----:B-----5:R-:W-:Y:S01]  /*21d0*/  SHF.L.U32 R35, R35, 0x10, RZ ;  /* 0x0000001023237819 */ /* 0x020fe200000006ff */
[----:B------:R-:W-:Y:S01]  /*21e0*/  STS.128 [R0+0x10], R12 ;  /* 0x0000100c00007388 */ /* 0x000fe20000000c00 */
[----:B------:R-:W-:Y:S01]  /*21f0*/  BAR.SYNC.DEFER_BLOCKING 0x0 ;  /* 0x0000000000007b1d */ /* 0x000fe20000010000 */
[----:B---3--:R-:W-:-:S05]  /*2200*/  SHF.L.U32 R10, R29, 0x10, RZ ;  /* 0x000000101d0a7819 */ /* 0x008fca00000006ff */
[----:B------:R-:W-:Y:S01]  /*2210*/  FADD R11, R19, R10 ;  /* 0x0000000a130b7221 */ /* 0x000fe20000000000 */
[----:B------:R-:W-:-:S03]  /*2220*/  FADD R10, R34, R35 ;  /* 0x00000023220a7221 */ /* 0x000fc60000000000 */
        /* <DEDUP_REMOVED lines=14> */
[-C--:B---3--:R-:W-:Y:S02]  /*2310*/  FFMA R26, R26, R11.reuse, R10 ;  /* 0x0000000b1a1a7223 */ /* 0x088fe4000000000a */
[----:B------:R-:W-:Y:S01]  /*2320*/  PRMT R12, R9, 0x7632, R12 ;  /* 0x00007632090c7816 */ /* 0x000fe2000000000c */
[--C-:B----4-:R-:W-:Y:S02]  /*2330*/  FFMA R27, R27, R11, R10.reuse ;  /* 0x0000000b1b1b7223 */ /* 0x110fe4000000000a */
[----:B------:R-:W-:Y:S01]  /*2340*/  F2FP.BF16.F32.PACK_AB R26, R26, R31 ;  /* 0x0000001f1a1a723e */ /* 0x000fe200000010ff */
[----:B-----5:R-:W-:-:S03]  /*2350*/  FFMA R32, R32, R11, R10 ;  /* 0x0000000b20207223 */ /* 0x020fc6000000000a */
[----:B------:R-:W-:Y:S01]  /*2360*/  PRMT R14, R26, 0x7632, R14 ;  /* 0x000076321a0e7816 */ /* 0x000fe2000000000e */
[--C-:B------:R-:W-:Y:S01]  /*2370*/  FFMA R33, R33, R11, R10.reuse ;  /* 0x0000000b21217223 */ /* 0x100fe2000000000a */
[----:B------:R-:W-:Y:S01]  /*2380*/  F2FP.BF16.F32.PACK_AB R27, R32, R27 ;  /* 0x0000001b201b723e */ /* 0x000fe200000010ff */
[----:B------:R-:W-:-:S03]  /*2390*/  FFMA R8, R8, R11, R10 ;  /* 0x0000000b08087223 */ /* 0x000fc6000000000a */
[----:B------:R-:W-:Y:S02]  /*23a0*/  PRMT R15, R27, 0x7632, R15 ;  /* 0x000076321b0f7816 */ /* 0x000fe4000000000f */
[----:B------:R-:W-:Y:S01]  /*23b0*/  F2FP.BF16.F32.PACK_AB R8, R8, R33 ;  /* 0x000000210808723e */ /* 0x000fe200000010ff */
[----:B------:R-:W-:Y:S01]  /*23c0*/  STS.U16 [R18], R9 ;  /* 0x0000000912007388 */ /* 0x000fe20000000400 */
[----:B------:R-:W-:Y:S02]  /*23d0*/  IMAD R33, R17, 0xc00, R28 ;  /* 0x00000c0011217824 */ /* 0x000fe400078e021c */
[C---:B------:R-:W-:Y:S01]  /*23e0*/  PRMT R19, R8.reuse, 0x7610, R19 ;  /* 0x0000761008137816 */ /* 0x040fe20000000013 */
[----:B------:R-:W-:Y:S01]  /*23f0*/  STS.U16 [R18+0x410], R12 ;  /* 0x0004100c12007388 */ /* 0x000fe20000000400 */
[----:B------:R-:W-:Y:S01]  /*2400*/  PRMT R30, R8, 0x7632, R30 ;  /* 0x00007632081e7816 */ /* 0x000fe2000000001e */
[----:B------:R-:W-:Y:S02]  /*2410*/  IMAD.WIDE R32, R33, 0x2, R24 ;  /* 0x0000000221207825 */ /* 0x000fe400078e0218 */
[----:B------:R0:W-:Y:S04]  /*2420*/  STS.U16 [R18+0x820], R26 ;  /* 0x0008201a12007388 */ /* 0x0001e80000000400 */
[----:B------:R-:W-:Y:S04]  /*2430*/  STS.U16 [R18+0xc30], R14 ;  /* 0x000c300e12007388 */ /* 0x000fe80000000400 */
[----:B------:R-:W-:Y:S01]  /*2440*/  STS.U16 [R18+0x1040], R27 ;  /* 0x0010401b12007388 */ /* 0x000fe20000000400 */
[----:B0-----:R-:W-:-:S03]  /*2450*/  LOP3.LUT R26, R6, 0x400, RZ, 0xfc, !PT ;  /* 0x00000400061a7812 */ /* 0x001fc600078efcff */
[----:B------:R-:W-:Y:S01]  /*2460*/  STS.U16 [R18+0x1450], R15 ;  /* 0x0014500f12007388 */ /* 0x000fe20000000400 */
[----:B------:R-:W-:-:S03]  /*2470*/  IADD3 R13, R7, R26, RZ ;  /* 0x0000001a070d7210 */ /* 0x000fc60007ffe0ff */
[----:B------:R-:W-:Y:S02]  /*2480*/  STS.U16 [R18+0x1860], R19 ;  /* 0x0018601312007388 */ /* 0x000fe40000000400 */
[----:B------:R-:W-:Y:S02]  /*2490*/  IMAD.WIDE R12, R13, 0x2, R36 ;  /* 0x000000020d0c7825 */ /* 0x000fe400078e0224 */
        /* <DEDUP_REMOVED lines=244> */
[----:B----4-:R-:W-:Y:S02]  /*33e0*/  FFMA R29, R29, R11, R10 ;  /* 0x0000000b1d1d7223 */ /* 0x010fe4000000000a */
[----:B------:R-:W-:Y:S01]  /*33f0*/  F2FP.BF16.F32.PACK_AB R28, R28, R31 ;  /* 0x0000001f1c1c723e */ /* 0x000fe200000010ff */
[----:B------:R-:W-:Y:S02]  /*3400*/  IMAD R31, R17, 0xc00, R26 ;  /* 0x00000c00111f7824 */ /* 0x000fe400078e021a */
[----:B-----5:R-:W-:Y:S01]  /*3410*/  FFMA R32, R32, R11, R10 ;  /* 0x0000000b20207223 */ /* 0x020fe2000000000a */
[----:B------:R-:W-:Y:S01]  /*3420*/  PRMT R14, R28, 0x7632, R14 ;  /* 0x000076321c0e7816 */ /* 0x000fe2000000000e */
[----:B------:R-:W-:-:S04]  /*3430*/  IMAD.WIDE R30, R31, 0x2, R24 ;  /* 0x000000021f1e7825 */ /* 0x000fc800078e0218 */
[--C-:B------:R-:W-:Y:S01]  /*3440*/  FFMA R33, R33, R11, R10.reuse ;  /* 0x0000000b21217223 */ /* 0x100fe2000000000a */
[----:B------:R-:W-:Y:S01]  /*3450*/  F2FP.BF16.F32.PACK_AB R29, R32, R29 ;  /* 0x0000001d201d723e */ /* 0x000fe200000010ff */
[----:B------:R-:W-:-:S03]  /*3460*/  FFMA R8, R8, R11, R10 ;  /* 0x0000000b08087223 */ /* 0x000fc6000000000a */
[----:B------:R-:W-:Y:S02]  /*3470*/  PRMT R15, R29, 0x7632, R15 ;  /* 0x000076321d0f7816 */ /* 0x000fe4000000000f */
[----:B------:R-:W-:Y:S01]  /*3480*/  F2FP.BF16.F32.PACK_AB R8, R8, R33 ;  /* 0x000000210808723e */ /* 0x000fe200000010ff */
[----:B------:R-:W-:Y:S03]  /*3490*/  STS.U16 [R18], R9 ;  /* 0x0000000912007388 */ /* 0x000fe60000000400 */
[C---:B------:R-:W-:Y:S01]  /*34a0*/  PRMT R19, R8.reuse, 0x7610, R19 ;  /* 0x0000761008137816 */ /* 0x040fe20000000013 */
[----:B------:R-:W-:Y:S01]  /*34b0*/  STS.U16 [R18+0x410], R12 ;  /* 0x0004100c12007388 */ /* 0x000fe20000000400 */
[----:B------:R-:W-:-:S03]  /*34c0*/  PRMT R32, R8, 0x7632, R32 ;  /* 0x0000763208207816 */ /* 0x000fc60000000020 */
        /* <DEDUP_REMOVED lines=18> */
[----:B------:R1:W4:Y:S04]  /*35f0*/  LDG.E.EL.U16 R21, desc[UR6][R6.64+0x1800] ;  /* 0x0018000606157981 */ /* 0x000328000c2e1500 */
[----:B------:R5:W2:Y:S01]  /*3600*/  LDG.E.EL.U16 R22, desc[UR6][R26.64+0x1800] ;  /* 0x001800061a167981 */ /* 0x000aa2000c2e1500 */
[----:B------:R-:W-:Y:S01]  /*3610*/  IMAD R17, R17, 0xc00, R28 ;  /* 0x00000c0011117824 */ /* 0x000fe200078e021c */
[----:B------:R-:W-:Y:S03]  /*3620*/  BAR.SYNC.DEFER_BLOCKING 0x0 ;  /* 0x0000000000007b1d */ /* 0x000fe60000010000 */
[----:B------:R-:W-:Y:S01]  /*3630*/  IMAD.WIDE R24, R17, 0x2, R24 ;  /* 0x0000000211187825 */ /* 0x000fe200078e0218 */
[----:B0-----:R-:W-:-:S02]  /*3640*/  PRMT R9, R14, 0x7632, R9 ;  /* 0x000076320e097816 */ /* 0x001fc40000000009 */
[C---:B------:R-:W-:Y:S02]  /*3650*/  PRMT R4, R12.reuse, 0x7632, R4 ;  /* 0x000076320c047816 */ /* 0x040fe40000000004 */
[----:B------:R-:W-:Y:S02]  /*3660*/  PRMT R8, R13, 0x7632, R8 ;  /* 0x000076320d087816 */ /* 0x000fe40000000008 */
[C---:B------:R-:W-:Y:S02]  /*3670*/  PRMT R10, R15.reuse, 0x7632, R10 ;  /* 0x000076320f0a7816 */ /* 0x040fe4000000000a */
[----:B------:R-:W-:Y:S02]  /*3680*/  SHF.L.U32 R32, R12, 0x10, RZ ;  /* 0x000000100c207819 */ /* 0x000fe400000006ff */
[----:B------:R-:W-:Y:S02]  /*3690*/  SHF.L.U32 R14, R14, 0x10, RZ ;  /* 0x000000100e0e7819 */ /* 0x000fe400000006ff */
[----:B------:R-:W-:Y:S01]  /*36a0*/  SHF.L.U32 R30, R15, 0x10, RZ ;  /* 0x000000100f1e7819 */ /* 0x000fe200000006ff */
[----:B------:R-:W-:Y:S01]  /*36b0*/  FADD R15, -R5, R32 ;  /* 0x00000020050f7221 */ /* 0x000fe20000000100 */
[----:B-1----:R-:W-:Y:S01]  /*36c0*/  SHF.L.U32 R6, R9, 0x10, RZ ;  /* 0x0000001009067819 */ /* 0x002fe200000006ff */
[----:B------:R-:W-:Y:S01]  /*36d0*/  FADD R7, -R5, R14 ;  /* 0x0000000e05077221 */ /* 0x000fe20000000100 */
[----:B------:R-:W-:Y:S01]  /*36e0*/  SHF.L.U32 R12, R13, 0x10, RZ ;  /* 0x000000100d0c7819 */ /* 0x000fe200000006ff */
[C---:B------:R-:W-:Y:S01]  /*36f0*/  FADD R9, -R5.reuse, R30 ;  /* 0x0000001e05097221 */ /* 0x040fe20000000100 */
[----:B------:R-:W-:Y:S01]  /*3700*/  SHF.L.U32 R4, R4, 0x10, RZ ;  /* 0x0000001004047819 */ /* 0x000fe200000006ff */
[C---:B------:R-:W-:Y:S01]  /*3710*/  FADD R11, -R5.reuse, R6 ;  /* 0x00000006050b7221 */ /* 0x040fe20000000100 */
[----:B------:R-:W-:Y:S01]  /*3720*/  SHF.L.U32 R8, R8, 0x10, RZ ;  /* 0x0000001008087819 */ /* 0x000fe200000006ff */
[C---:B-----5:R-:W-:Y:S01]  /*3730*/  FADD R27, -R5.reuse, R12 ;  /* 0x0000000c051b7221 */ /* 0x060fe20000000100 */
[----:B------:R-:W-:Y:S01]  /*3740*/  SHF.L.U32 R10, R10, 0x10, RZ ;  /* 0x000000100a0a7819 */ /* 0x000fe200000006ff */
[C---:B------:R-:W-:Y:S01]  /*3750*/  FADD R23, -R5.reuse, R4 ;  /* 0x0000000405177221 */ /* 0x040fe20000000100 */
[C---:B------:R-:W-:Y:S01]  /*3760*/  FMUL R6, R2.reuse, R9 ;  /* 0x0000000902067220 */ /* 0x040fe20000400000 */
[C---:B------:R-:W-:Y:S01]  /*3770*/  FADD R29, -R5.reuse, R8 ;  /* 0x00000008051d7221 */ /* 0x040fe20000000100 */
[C---:B------:R-:W-:Y:S01]  /*3780*/  FMUL R4, R2.reuse, R7 ;  /* 0x0000000702047220 */ /* 0x040fe20000400000 */
[----:B------:R-:W-:Y:S01]  /*3790*/  FADD R13, -R5, R10 ;  /* 0x0000000a050d7221 */ /* 0x000fe20000000100 */
[C---:B------:R-:W-:Y:S01]  /*37a0*/  FMUL R5, R2.reuse, R11 ;  /* 0x0000000b02057220 */ /* 0x040fe20000400000 */
[C---:B------:R-:W-:Y:S01]  /*37b0*/  FMUL R8, R2.reuse, R15 ;  /* 0x0000000f02087220 */ /* 0x040fe20000400000 */
[C---:B------:R-:W-:Y:S01]  /*37c0*/  FMUL R10, R2.reuse, R27 ;  /* 0x0000001b020a7220 */ /* 0x040fe20000400000 */
[C---:B------:R-:W-:Y:S01]  /*37d0*/  FMUL R9, R2.reuse, R23 ;  /* 0x0000001702097220 */ /* 0x040fe20000400000 */
[C---:B------:R-:W-:Y:S01]  /*37e0*/  FMUL R7, R2.reuse, R13 ;  /* 0x0000000d02077220 */ /* 0x040fe20000400000 */
[----:B------:R-:W-:Y:S01]  /*37f0*/  FMUL R11, R2, R29 ;  /* 0x0000001d020b7220 */ /* 0x000fe20000400000 */
[----:B--2---:R-:W-:-:S02]  /*3800*/  SHF.L.U32 R19, R19, 0x10, RZ ;  /* 0x0000001013137819 */ /* 0x004fc400000006ff */
[----:B---3--:R-:W-:Y:S01]  /*3810*/  SHF.L.U32 R20, R20, 0x10, RZ ;  /* 0x0000001014147819 */ /* 0x008fe200000006ff */
[----:B------:R-:W-:Y:S01]  /*3820*/  STS.128 [R0+0x10], R4 ;  /* 0x0000100400007388 */ /* 0x000fe20000000c00 */
[----:B----4-:R-:W-:Y:S02]  /*3830*/  SHF.L.U32 R21, R21, 0x10, RZ ;  /* 0x0000001015157819 */ /* 0x010fe400000006ff */
[----:B------:R-:W-:Y:S01]  /*3840*/  SHF.L.U32 R22, R22, 0x10, RZ ;  /* 0x0000001016167819 */ /* 0x000fe200000006ff */
[----:B------:R-:W-:Y:S01]  /*3850*/  STS.128 [R0], R8 ;  /* 0x0000000800007388 */ /* 0x000fe20000000c00 */
[----:B------:R-:W-:Y:S01]  /*3860*/  FADD R19, R19, R20 ;  /* 0x0000001413137221 */ /* 0x000fe20000000000 */
[----:B------:R-:W-:Y:S02]  /*3870*/  BAR.SYNC.DEFER_BLOCKING 0x0 ;  /* 0x0000000000007b1d */ /* 0x000fe40000010000 */
[----:B------:R-:W-:Y:S01]  /*3880*/  FADD R22, R21, R22 ;  /* 0x0000001615167221 */ /* 0x000fe20000000000 */
[----:B------:R-:W-:-:S03]  /*3890*/  FADD R19, R19, 1 ;  /* 0x3f80000013137421 */ /* 0x000fc60000000000 */
[----:B------:R-:W0:Y:S04]  /*38a0*/  LDS R2, [R3] ;  /* 0x0000000003027984 */ /* 0x000e280000000800 */
[----:B------:R-:W1:Y:S04]  /*38b0*/  LDS R12, [R3+0x820] ;  /* 0x00082000030c7984 */ /* 0x000e680000000800 */
[----:B------:R-:W2:Y:S04]  /*38c0*/  LDS R13, [R3+0x1040] ;  /* 0x00104000030d7984 */ /* 0x000ea80000000800 */
[----:B------:R-:W3:Y:S04]  /*38d0*/  LDS R14, [R3+0x1860] ;  /* 0x00186000030e7984 */ /* 0x000ee80000000800 */
[----:B------:R-:W4:Y:S04]  /*38e0*/  LDS R15, [R3+0x2080] ;  /* 0x00208000030f7984 */ /* 0x000f280000000800 */
[----:B------:R-:W5:Y:S04]  /*38f0*/  LDS R23, [R3+0x28a0] ;  /* 0x0028a00003177984 */ /* 0x000f680000000800 */
[----:B------:R-:W5:Y:S04]  /*3900*/  LDS R26, [R3+0x30c0] ;  /* 0x0030c000031a7984 */ /* 0x000f680000000800 */
[----:B------:R0:W5:Y:S02]  /*3910*/  LDS R27, [R3+0x38e0] ;  /* 0x0038e000031b7984 */ /* 0x0001640000000800 */
[-CC-:B0-----:R-:W-:Y:S01]  /*3920*/  FFMA R2, R2, R19.reuse, R22.reuse ;  /* 0x0000001302027223 */ /* 0x181fe20000000016 */
[-CC-:B-1----:R-:W-:Y:S01]  /*3930*/  FFMA R5, R12, R19.reuse, R22.reuse ;  /* 0x000000130c057223 */ /* 0x182fe20000000016 */
[----:B--2---:R-:W-:-:S04]  /*3940*/  FFMA R13, R13, R19, R22 ;  /* 0x000000130d0d7223 */ /* 0x004fc80000000016 */
[----:B------:R-:W-:Y:S01]  /*3950*/  F2FP.BF16.F32.PACK_AB R2, R5, R2 ;  /* 0x000000020502723e */ /* 0x000fe200000010ff */
[----:B------:R-:W-:Y:S01]  /*3960*/  BAR.SYNC.DEFER_BLOCKING 0x0 ;  /* 0x0000000000007b1d */ /* 0x000fe20000010000 */
[-CC-:B---3--:R-:W-:Y:S02]  /*3970*/  FFMA R14, R14, R19.reuse, R22.reuse ;  /* 0x000000130e0e7223 */ /* 0x188fe40000000016 */
        /* <DEDUP_REMOVED lines=10> */
[----:B------:R-:W-:Y:S03]  /*3a20*/  STS.U16 [R18], R2 ;  /* 0x0000000212007388 */ /* 0x000fe60000000400 */
[----:B------:R-:W-:Y:S01]  /*3a30*/  PRMT R10, R26, 0x7632, R10 ;  /* 0x000076321a0a7816 */ /* 0x000fe2000000000a */
[----:B------:R-:W-:Y:S04]  /*3a40*/  STS.U16 [R18+0x410], R9 ;  /* 0x0004100912007388 */ /* 0x000fe80000000400 */
[----:B------:R-:W-:Y:S04]  /*3a50*/  STS.U16 [R18+0x820], R13 ;  /* 0x0008200d12007388 */ /* 0x000fe80000000400 */
[----:B------:R-:W-:Y:S04]  /*3a60*/  STS.U16 [R18+0xc30], R3 ;  /* 0x000c300312007388 */ /* 0x000fe80000000400 */
[----:B------:R-:W-:Y:S04]  /*3a70*/  STS.U16 [R18+0x1040], R0 ;  /* 0x0010400012007388 */ /* 0x000fe80000000400 */
[----:B------:R-:W-:Y:S04]  /*3a80*/  STS.U16 [R18+0x1450], R8 ;  /* 0x0014500812007388 */ /* 0x000fe80000000400 */
[----:B------:R-:W-:Y:S04]  /*3a90*/  STS.U16 [R18+0x1860], R26 ;  /* 0x0018601a12007388 */ /* 0x000fe80000000400 */
[----:B------:R-:W-:Y:S01]  /*3aa0*/  STS.U16 [R18+0x1c70], R10 ;  /* 0x001c700a12007388 */ /* 0x000fe20000000400 */
[----:B------:R-:W-:Y:S06]  /*3ab0*/  BAR.SYNC.DEFER_BLOCKING 0x0 ;  /* 0x0000000000007b1d */ /* 0x000fec0000010000 */
[----:B------:R-:W0:Y:S04]  /*3ac0*/  LDS.128 R4, [R16] ;  /* 0x0000000010047984 */ /* 0x000e280000000c00 */
[----:B0-----:R-:W-:Y:S01]  /*3ad0*/  STG.E.128 desc[UR6][R24.64], R4 ;  /* 0x0000000418007986 */ /* 0x001fe2000c101d06 */
[----:B------:R-:W-:Y:S05]  /*3ae0*/  EXIT ;  /* 0x000000000000794d */ /* 0x000fea0003800000 */
.L_x_0:
[----:B------:R-:W-:-:S00]  /*3af0*/  BRA `(.L_x_0) ;  /* 0xfffffffc00fc7947 */ /* 0x000fc0000383ffff */
[----:B------:R-:W-:-:S00]  /*3b00*/  NOP ;  /* 0x0000000000007918 */ /* 0x000fc00000000000 */
[----:B------:R-:W-:-:S00]  /*3b10*/  NOP ;  /* 0x0000000000007918 */ /* 0x000fc00000000000 */
[----:B------:R-:W-:-:S00]  /*3b20*/  NOP ;  /* 0x0000000000007918 */ /* 0x000fc00000000000 */
[----:B------:R-:W-:-:S00]  /*3b30*/  NOP ;  /* 0x0000000000007918 */ /* 0x000fc00000000000 */
[----:B------:R-:W-:-:S00]  /*3b40*/  NOP ;  /* 0x0000000000007918 */ /* 0x000fc00000000000 */
[----:B------:R-:W-:-:S00]  /*3b50*/  NOP ;  /* 0x0000000000007918 */ /* 0x000fc00000000000 */
[----:B------:R-:W-:-:S00]  /*3b60*/  NOP ;  /* 0x0000000000007918 */ /* 0x000fc00000000000 */
[----:B------:R-:W-:-:S00]  /*3b70*/  NOP ;  /* 0x0000000000007918 */ /* 0x000fc00000000000 */
.L_x_1:


//--------------------- .nv.global.init           --------------------------
	.section	.nv.global.init,"aw",@progbits
.nv.global.init:
	.type		_$_str,@object
	.size		_$_str,(.L_0 - _$_str)
_$_str:
        /*0000*/ 	.byte	0x5f, 0x5f, 0x43, 0x55, 0x44, 0x41, 0x5f, 0x46, 0x54, 0x5a, 0x00
.L_0:


//--------------------- .nv.shared.triton_        --------------------------
	.section	.nv.shared.triton_,"aw",@nobits
	.sectionflags	@""
	.align	16
	.zero		1024


//--------------------- .nv.constant0.triton_     --------------------------
	.section	.nv.constant0.triton_,"a",@progbits
	.sectionflags	@""
	.align	4
.nv.constant0.triton_:
	.zero		572
